	.target	sm_90a

	.elftype	@"ET_EXEC"


//--------------------- .note.nv.tkinfo           --------------------------
	.section	.note.nv.tkinfo,"",@"SHT_NOTE"
	.sectionflags	@"SHF_NOTE_NV_TKINFO"
	.tkinfo
        /*0018*/ 	.word	0x00000002
        /*0030*/ 	.string	""
        /*0030*/ 	.string	"ptxas"
        /*0030*/ 	.string	"Cuda compilation tools, release 13.0, V13.0.88"
        /*0030*/ 	.string	"Build cuda_13.0.r13.0/compiler.36424714_0"
        /*0030*/ 	.string	"-arch sm_90a -m 64 "



//--------------------- .note.nv.cuinfo           --------------------------
	.section	.note.nv.cuinfo,"",@"SHT_NOTE"
	.sectionflags	@"SHF_NOTE_NV_CUINFO"
        /*0018*/ 	.short	0x0002
        /*001a*/ 	.short	0x005a
        /*001c*/ 	.short	0x0082
	.zero		2


//--------------------- .nv.info                  --------------------------
	.section	.nv.info,"",@"SHT_CUDA_INFO"
	.align	4


	//----- nvinfo : EIATTR_REGCOUNT
	.align		4
        /*0000*/ 	.byte	0x04, 0x2f
        /*0002*/ 	.short	(.L_15 - .L_14)
	.align		4
.L_14:
        /*0004*/ 	.word	index@(_ZN7cutlass13device_kernelINS_4gemm6kernel13GemmUniversalIN4cute5tupleIJiiiiEEENS1_10collective13CollectiveMmaINS1_34MainloopSm90TmaGmmaWarpSpecializedILi4ENS5_IJNS4_1CILi2EEESB_NSA_ILi1EEEEEENS1_35KernelTmaWarpSpecializedCooperativeEEENS5_IJNSA_ILi256EEESG_NSA_ILi128EEEEEENS_6half_tENS5_IJlSC_lEEESJ_SK_NS4_8TiledMMAINS4_8MMA_AtomIJNS4_4SM904GMMA26MMA_64x256x16_F32F16F16_SSILNSO_5MajorE0ELSQ_0ELNSO_7ScaleInE1ELSR_1EEEEEENS4_6LayoutINS5_IJSB_SC_SC_EEENS5_IJSC_NSA_ILi0EEESW_EEEEENS5_IJNS4_10UnderscoreESZ_SZ_EEEEENS4_23SM90_TMA_LOAD_MULTICASTENS4_14ComposedLayoutINS4_7SwizzleILi3ELi4ELi3EEENS4_18smem_ptr_flag_bitsILi16EEENSU_INS5_IJNSA_ILi8EEENSA_ILi64EEEEEENS5_IJS19_SC_EEEEEEEvNS4_8identityES12_S1D_vS1E_EENS_8epilogue10collective6detail29Sm90TmaWarpSpecializedAdapterINS1H_15DefaultEpilogueISJ_SK_SK_NS1G_6thread17LinearCombinationISJ_Li1EffLNS1L_9ScaleType4KindE0ELNS_15FloatRoundStyleE2ESJ_EENS1_15EpilogueDefaultEEEEEvvEEEEvNT_6ParamsE)
        /*0008*/ 	.word	0x000000a8


	//----- nvinfo : EIATTR_FRAME_SIZE
	.align		4
.L_15:
        /*000c*/ 	.byte	0x04, 0x11
        /*000e*/ 	.short	(.L_17 - .L_16)
	.align		4
.L_16:
        /*0010*/ 	.word	index@(_ZN7cutlass13device_kernelINS_4gemm6kernel13GemmUniversalIN4cute5tupleIJiiiiEEENS1_10collective13CollectiveMmaINS1_34MainloopSm90TmaGmmaWarpSpecializedILi4ENS5_IJNS4_1CILi2EEESB_NSA_ILi1EEEEEENS1_35KernelTmaWarpSpecializedCooperativeEEENS5_IJNSA_ILi256EEESG_NSA_ILi128EEEEEENS_6half_tENS5_IJlSC_lEEESJ_SK_NS4_8TiledMMAINS4_8MMA_AtomIJNS4_4SM904GMMA26MMA_64x256x16_F32F16F16_SSILNSO_5MajorE0ELSQ_0ELNSO_7ScaleInE1ELSR_1EEEEEENS4_6LayoutINS5_IJSB_SC_SC_EEENS5_IJSC_NSA_ILi0EEESW_EEEEENS5_IJNS4_10UnderscoreESZ_SZ_EEEEENS4_23SM90_TMA_LOAD_MULTICASTENS4_14ComposedLayoutINS4_7SwizzleILi3ELi4ELi3EEENS4_18smem_ptr_flag_bitsILi16EEENSU_INS5_IJNSA_ILi8EEENSA_ILi64EEEEEENS5_IJS19_SC_EEEEEEEvNS4_8identityES12_S1D_vS1E_EENS_8epilogue10collective6detail29Sm90TmaWarpSpecializedAdapterINS1H_15DefaultEpilogueISJ_SK_SK_NS1G_6thread17LinearCombinationISJ_Li1EffLNS1L_9ScaleType4KindE0ELNS_15FloatRoundStyleE2ESJ_EENS1_15EpilogueDefaultEEEEEvvEEEEvNT_6ParamsE)
        /*0014*/ 	.word	0x00000cf8


	//----- nvinfo : EIATTR_MIN_STACK_SIZE
	.align		4
.L_17:
        /*0018*/ 	.byte	0x04, 0x12
        /*001a*/ 	.short	(.L_19 - .L_18)
	.align		4
.L_18:
        /*001c*/ 	.word	index@(_ZN7cutlass13device_kernelINS_4gemm6kernel13GemmUniversalIN4cute5tupleIJiiiiEEENS1_10collective13CollectiveMmaINS1_34MainloopSm90TmaGmmaWarpSpecializedILi4ENS5_IJNS4_1CILi2EEESB_NSA_ILi1EEEEEENS1_35KernelTmaWarpSpecializedCooperativeEEENS5_IJNSA_ILi256EEESG_NSA_ILi128EEEEEENS_6half_tENS5_IJlSC_lEEESJ_SK_NS4_8TiledMMAINS4_8MMA_AtomIJNS4_4SM904GMMA26MMA_64x256x16_F32F16F16_SSILNSO_5MajorE0ELSQ_0ELNSO_7ScaleInE1ELSR_1EEEEEENS4_6LayoutINS5_IJSB_SC_SC_EEENS5_IJSC_NSA_ILi0EEESW_EEEEENS5_IJNS4_10UnderscoreESZ_SZ_EEEEENS4_23SM90_TMA_LOAD_MULTICASTENS4_14ComposedLayoutINS4_7SwizzleILi3ELi4ELi3EEENS4_18smem_ptr_flag_bitsILi16EEENSU_INS5_IJNSA_ILi8EEENSA_ILi64EEEEEENS5_IJS19_SC_EEEEEEEvNS4_8identityES12_S1D_vS1E_EENS_8epilogue10collective6detail29Sm90TmaWarpSpecializedAdapterINS1H_15DefaultEpilogueISJ_SK_SK_NS1G_6thread17LinearCombinationISJ_Li1EffLNS1L_9ScaleType4KindE0ELNS_15FloatRoundStyleE2ESJ_EENS1_15EpilogueDefaultEEEEEvvEEEEvNT_6ParamsE)
        /*0020*/ 	.word	0x00000cf8
.L_19:


//--------------------- .nv.compat                --------------------------
	.section	.nv.compat,"",@"SHT_CUDA_COMPAT_INFO"
	.align	4
        /*0000*/ 	.byte	0x02, 0x09, 0x01, 0x00, 0x02, 0x02, 0x04, 0x00, 0x02, 0x05, 0x05, 0x00, 0x03, 0x07, 0x01, 0x01
        /*0010*/ 	.byte	0x02, 0x03, 0x01, 0x00, 0x02, 0x06, 0x01, 0x00, 0x04, 0x0b, 0x08, 0x00, 0x00, 0x00, 0x00, 0x00
        /*0020*/ 	.byte	0x00, 0x00, 0x00, 0x00


//--------------------- .nv.info._ZN7cutlass13device_kernelINS_4gemm6kernel13GemmUniversalIN4cute5tupleIJiiiiEEENS1_10collective13CollectiveMmaINS1_34MainloopSm90TmaGmmaWarpSpecializedILi4ENS5_IJNS4_1CILi2EEESB_NSA_ILi1EEEEEENS1_35KernelTmaWarpSpecializedCooperativeEEENS5_IJNSA_ILi256EEESG_NSA_ILi128EEEEEENS_6half_tENS5_IJlSC_lEEESJ_SK_NS4_8TiledMMAINS4_8MMA_AtomIJNS4_4SM904GMMA26MMA_64x256x16_F32F16F16_SSILNSO_5MajorE0ELSQ_0ELNSO_7ScaleInE1ELSR_1EEEEEENS4_6LayoutINS5_IJSB_SC_SC_EEENS5_IJSC_NSA_ILi0EEESW_EEEEENS5_IJNS4_10UnderscoreESZ_SZ_EEEEENS4_23SM90_TMA_LOAD_MULTICASTENS4_14ComposedLayoutINS4_7SwizzleILi3ELi4ELi3EEENS4_18smem_ptr_flag_bitsILi16EEENSU_INS5_IJNSA_ILi8EEENSA_ILi64EEEEEENS5_IJS19_SC_EEEEEEEvNS4_8identityES12_S1D_vS1E_EENS_8epilogue10collective6detail29Sm90TmaWarpSpecializedAdapterINS1H_15DefaultEpilogueISJ_SK_SK_NS1G_6thread17LinearCombinationISJ_Li1EffLNS1L_9ScaleType4KindE0ELNS_15FloatRoundStyleE2ESJ_EENS1_15EpilogueDefaultEEEEEvvEEEEvNT_6ParamsE --------------------------
	.section	.nv.info._ZN7cutlass13device_kernelINS_4gemm6kernel13GemmUniversalIN4cute5tupleIJiiiiEEENS1_10collective13CollectiveMmaINS1_34MainloopSm90TmaGmmaWarpSpecializedILi4ENS5_IJNS4_1CILi2EEESB_NSA_ILi1EEEEEENS1_35KernelTmaWarpSpecializedCooperativeEEENS5_IJNSA_ILi256EEESG_NSA_ILi128EEEEEENS_6half_tENS5_IJlSC_lEEESJ_SK_NS4_8TiledMMAINS4_8MMA_AtomIJNS4_4SM904GMMA26MMA_64x256x16_F32F16F16_SSILNSO_5MajorE0ELSQ_0ELNSO_7ScaleInE1ELSR_1EEEEEENS4_6LayoutINS5_IJSB_SC_SC_EEENS5_IJSC_NSA_ILi0EEESW_EEEEENS5_IJNS4_10UnderscoreESZ_SZ_EEEEENS4_23SM90_TMA_LOAD_MULTICASTENS4_14ComposedLayoutINS4_7SwizzleILi3ELi4ELi3EEENS4_18smem_ptr_flag_bitsILi16EEENSU_INS5_IJNSA_ILi8EEENSA_ILi64EEEEEENS5_IJS19_SC_EEEEEEEvNS4_8identityES12_S1D_vS1E_EENS_8epilogue10collective6detail29Sm90TmaWarpSpecializedAdapterINS1H_15DefaultEpilogueISJ_SK_SK_NS1G_6thread17LinearCombinationISJ_Li1EffLNS1L_9ScaleType4KindE0ELNS_15FloatRoundStyleE2ESJ_EENS1_15EpilogueDefaultEEEEEvvEEEEvNT_6ParamsE,"",@"SHT_CUDA_INFO"
	.sectionflags	@""
	.align	4


	//----- nvinfo : EIATTR_CUDA_API_VERSION
	.align		4
        /*0000*/ 	.byte	0x04, 0x37
        /*0002*/ 	.short	(.L_21 - .L_20)
.L_20:
        /*0004*/ 	.word	0x00000082


	//----- nvinfo : EIATTR_KPARAM_INFO
	.align		4
.L_21:
        /*0008*/ 	.byte	0x04, 0x17
        /*000a*/ 	.short	(.L_23 - .L_22)
.L_22:
        /*000c*/ 	.word	0x00000000
        /*0010*/ 	.short	0x0000
        /*0012*/ 	.short	0x0070
        /*0014*/ 	.byte	0x00, 0xf0, 0x01, 0x10


	//----- nvinfo : EIATTR_SPARSE_MMA_MASK
	.align		4
.L_23:
        /*0018*/ 	.byte	0x03, 0x50
        /*001a*/ 	.short	0x0000


	//----- nvinfo : EIATTR_MAXREG_COUNT
	.align		4
        /*001c*/ 	.byte	0x03, 0x1b
        /*001e*/ 	.short	0x00a8


	//----- nvinfo : EIATTR_NUM_BARRIERS
	.align		4
        /*0020*/ 	.byte	0x02, 0x4c
        /*0022*/ 	.byte	0x01
	.zero		1


	//----- nvinfo : EIATTR_EXTERNS
	.align		4
        /*0024*/ 	.byte	0x04, 0x0f
        /*0026*/ 	.short	(.L_25 - .L_24)


	//   ....[0]....
	.align		4
.L_24:
        /*0028*/ 	.word	index@(__assertfail)


	//----- nvinfo : EIATTR_ANNOTATIONS
	.align		4
.L_25:
        /*002c*/ 	.byte	0x04, 0x55
        /*002e*/ 	.short	(.L_27 - .L_26)


	//   ....[0]....
.L_26:
        /*0030*/ 	.word	0x00000001
        /*0034*/ 	.byte	0x00, 0x0a, 0x00, 0x00, 0x01, 0x00, 0x00, 0x00, 0x10, 0x0a, 0x00, 0x00, 0x01, 0x00, 0x00, 0x00
        /* <DEDUP_REMOVED lines=1385> */
        /*56d4*/ 	.byte	0x30, 0x32, 0x02, 0x00, 0x01, 0x00, 0x00, 0x00, 0x50, 0x32, 0x02, 0x00


	//----- nvinfo : EIATTR_MERCURY_ISA_VERSION
	.align		4
.L_27:
        /*56e0*/ 	.byte	0x03, 0x5f
        /*56e2*/ 	.short	0x0101


	//----- nvinfo : EIATTR_INT_WARP_WIDE_INSTR_OFFSETS
	.align		4
        /*56e4*/ 	.byte	0x04, 0x31
        /*56e6*/ 	.short	(.L_29 - .L_28)


	//   ....[0]....
.L_28:
        /*56e8*/ 	.word	0x00000580


	//   ....[1]....
        /*56ec*/ 	.word	0x000005a0


	//   ....[2]....
        /*56f0*/ 	.word	0x00000700


	//   ....[3]....
        /*56f4*/ 	.word	0x00010fa0


	//----- nvinfo : EIATTR_COOP_GROUP_MASK_REGIDS
	.align		4
.L_29:
        /*56f8*/ 	.byte	0x04, 0x29
        /*56fa*/ 	.short	(.L_31 - .L_30)


	//   ....[0]....
.L_30:
        /*56fc*/ 	.word	0xffffffff


	//   ....[1]....
        /*5700*/ 	.word	0xffffffff


	//   ....[2]....
        /*5704*/ 	.word	0xffffffff


	//   ....[3]....
        /*5708*/ 	.word	0xffffffff


	//   ....[4]....
        /*570c*/ 	.word	0xffffffff


	//   ....[5]....
        /*5710*/ 	.word	0xffffffff


	//----- nvinfo : EIATTR_COOP_GROUP_INSTR_OFFSETS
	.align		4
.L_31:
        /*5714*/ 	.byte	0x04, 0x28
        /*5716*/ 	.short	(.L_33 - .L_32)


	//   ....[0]....
.L_32:
        /*5718*/ 	.word	0x00000070


	//   ....[1]....
        /*571c*/ 	.word	0x00000080


	//   ....[2]....
        /*5720*/ 	.word	0x000001a0


	//   ....[3]....
        /*5724*/ 	.word	0x000003d0


	//   ....[4]....
        /*5728*/ 	.word	0x00000840


	//   ....[5]....
        /*572c*/ 	.word	0x00001410


	//----- nvinfo : EIATTR_REG_RECONFIG
	.align		4
.L_33:
        /*5730*/ 	.byte	0x01, 0x54
	.zero		2


	//----- nvinfo : EIATTR_SYSCALL_OFFSETS
	.align		4
        /*5734*/ 	.byte	0x04, 0x46
        /*5736*/ 	.short	(.L_35 - .L_34)


	//   ....[0]....
.L_34:
        /*5738*/ 	.word	0x000015c0


	//----- nvinfo : EIATTR_MBARRIER_INSTR_OFFSETS
	.align		4
.L_35:
        /*573c*/ 	.byte	0x04, 0x39
        /*573e*/ 	.short	(.L_37 - .L_36)


	//   ....[0]....
.L_36:
        /*5740*/ 	.word	0x00000320
        /*5744*/ 	.word	0x000000ff
        /*5748*/ 	.word	0x00000000
        /*574c*/ 	.short	0x0100
        /*574e*/ 	.byte	0x08
	.zero		1


	//   ....[1]....
        /*5750*/ 	.word	0x00000330
        /*5754*/ 	.word	0x000000ff
        /*5758*/ 	.word	0x00000020
        /*575c*/ 	.short	0x0100
        /*575e*/ 	.byte	0x08
	.zero		1


	//   ....[2]....
        /*5760*/ 	.word	0x00000340
        /*5764*/ 	.word	0x000000ff
        /*5768*/ 	.word	0x00000008
        /*576c*/ 	.short	0x0100
        /*576e*/ 	.byte	0x08
	.zero		1


	//   ....[3]....
        /*5770*/ 	.word	0x00000350
        /*5774*/ 	.word	0x000000ff
        /*5778*/ 	.word	0x00000028
        /*577c*/ 	.short	0x0100
        /*577e*/ 	.byte	0x08
	.zero		1


	//   ....[4]....
        /*5780*/ 	.word	0x00000360
        /*5784*/ 	.word	0x000000ff
        /*5788*/ 	.word	0x00000010
        /*578c*/ 	.short	0x0100
        /*578e*/ 	.byte	0x08
	.zero		1


	//   ....[5]....
        /*5790*/ 	.word	0x00000370
        /*5794*/ 	.word	0x000000ff
        /*5798*/ 	.word	0x00000030
        /*579c*/ 	.short	0x0100
        /*579e*/ 	.byte	0x08
	.zero		1


	//   ....[6]....
        /*57a0*/ 	.word	0x00000380
        /*57a4*/ 	.word	0x000000ff
        /*57a8*/ 	.word	0x00000018
        /*57ac*/ 	.short	0x0100
        /*57ae*/ 	.byte	0x08
	.zero		1


	//   ....[7]....
        /*57b0*/ 	.word	0x00000390
        /*57b4*/ 	.word	0x000000ff
        /*57b8*/ 	.word	0x00000038
        /*57bc*/ 	.short	0x0100
        /*57be*/ 	.byte	0x08
	.zero		1


	//   ....[8]....
        /*57c0*/ 	.word	0x00000770
        /*57c4*/ 	.word	0x000000ff
        /*57c8*/ 	.word	0x00000050
        /*57cc*/ 	.short	0x0100
        /*57ce*/ 	.byte	0x06
	.zero		1


	//   ....[9]....
        /*57d0*/ 	.word	0x000007a0
        /*57d4*/ 	.word	0x000000ff
        /*57d8*/ 	.word	0x00000058
        /*57dc*/ 	.short	0x0100
        /*57de*/ 	.byte	0x06
	.zero		1


	//   ....[10]....
        /*57e0*/ 	.word	0x000016a0
        /*57e4*/ 	.word	0x00000004
        /*57e8*/ 	.word	0x00000000
        /*57ec*/ 	.short	0x010a
        /*57ee*/ 	.byte	0x3f
	.zero		1


	//   ....[11]....
        /*57f0*/ 	.word	0x000016e0
        /*57f4*/ 	.word	0x00000004
        /*57f8*/ 	.word	0x00000000
        /*57fc*/ 	.short	0x010a
        /*57fe*/ 	.byte	0x3f
	.zero		1


	//   ....[12]....
        /*5800*/ 	.word	0x00008d20
        /*5804*/ 	.word	0x00000003
        /*5808*/ 	.word	0x00000000
        /*580c*/ 	.short	0x010a
        /*580e*/ 	.byte	0x3f
	.zero		1


	//   ....[13]....
        /*5810*/ 	.word	0x00008d60
        /*5814*/ 	.word	0x00000003
        /*5818*/ 	.word	0x00000000
        /*581c*/ 	.short	0x010a
        /*581e*/ 	.byte	0x3f
	.zero		1


	//   ....[14]....
        /*5820*/ 	.word	0x00010e20
        /*5824*/ 	.word	0x00000003
        /*5828*/ 	.word	0x00000000
        /*582c*/ 	.short	0x0101
        /*582e*/ 	.byte	0x3f
	.zero		1


	//   ....[15]....
        /*5830*/ 	.word	0x00011030
        /*5834*/ 	.word	0x00000000
        /*5838*/ 	.word	0x00000000
        /*583c*/ 	.short	0x0101
        /*583e*/ 	.byte	0x3f
	.zero		1


	//   ....[16]....
        /*5840*/ 	.word	0x00022ce0
        /*5844*/ 	.word	0x0000000c
        /*5848*/ 	.word	0x00000020
        /*584c*/ 	.short	0x010a
        /*584e*/ 	.byte	0x3f
	.zero		1


	//   ....[17]....
        /*5850*/ 	.word	0x000231c0
        /*5854*/ 	.word	0x00000002
        /*5858*/ 	.word	0x00000058
        /*585c*/ 	.short	0x0101
        /*585e*/ 	.byte	0x3f
	.zero		1


	//   ....[18]....
        /*5860*/ 	.word	0x00023950
        /*5864*/ 	.word	0x00000005
        /*5868*/ 	.word	0x00000000
        /*586c*/ 	.short	0x010a
        /*586e*/ 	.byte	0x3f
	.zero		1


	//   ....[19]....
        /*5870*/ 	.word	0x000239e0
        /*5874*/ 	.word	0x00000005
        /*5878*/ 	.word	0x00000000
        /*587c*/ 	.short	0x010a
        /*587e*/ 	.byte	0x3f
	.zero		1


	//   ....[20]....
        /*5880*/ 	.word	0x00023a70
        /*5884*/ 	.word	0x00000005
        /*5888*/ 	.word	0x00000000
        /*588c*/ 	.short	0x010a
        /*588e*/ 	.byte	0x3f
	.zero		1


	//   ....[21]....
        /*5890*/ 	.word	0x00023b00
        /*5894*/ 	.word	0x00000003
        /*5898*/ 	.word	0x00000000
        /*589c*/ 	.short	0x010a
        /*589e*/ 	.byte	0x3f
	.zero		1


	//   ....[22]....
        /*58a0*/ 	.word	0x00023b60
        /*58a4*/ 	.word	0x00000004
        /*58a8*/ 	.word	0x00000000
        /*58ac*/ 	.short	0x010a
        /*58ae*/ 	.byte	0x3f
	.zero		1


	//   ....[23]....
        /*58b0*/ 	.word	0x00023bb0
        /*58b4*/ 	.word	0x00000003
        /*58b8*/ 	.word	0x00000000
        /*58bc*/ 	.short	0x010a
        /*58be*/ 	.byte	0x3f
	.zero		1


	//   ....[24]....
        /*58c0*/ 	.word	0x00023c80
        /*58c4*/ 	.word	0x0000000c
        /*58c8*/ 	.word	0x00000020
        /*58cc*/ 	.short	0x010a
        /*58ce*/ 	.byte	0x3f
	.zero		1


	//   ....[25]....
        /*58d0*/ 	.word	0x00023d50
        /*58d4*/ 	.word	0x00000005
        /*58d8*/ 	.word	0x00000000
        /*58dc*/ 	.short	0x010a
        /*58de*/ 	.byte	0x3f
	.zero		1


	//   ....[26]....
        /*58e0*/ 	.word	0x00023da0
        /*58e4*/ 	.word	0x00000005
        /*58e8*/ 	.word	0x00000000
        /*58ec*/ 	.short	0x010a
        /*58ee*/ 	.byte	0x3f
	.zero		1


	//   ....[27]....
        /*58f0*/ 	.word	0x00023df0
        /*58f4*/ 	.word	0x00000005
        /*58f8*/ 	.word	0x00000000
        /*58fc*/ 	.short	0x010a
        /*58fe*/ 	.byte	0x3f
	.zero		1


	//----- nvinfo : EIATTR_NUM_MBARRIERS
	.align		4
.L_37:
        /*5900*/ 	.byte	0x03, 0x38
        /*5902*/ 	.short	0x000a


	//----- nvinfo : EIATTR_EXIT_INSTR_OFFSETS
	.align		4
        /*5904*/ 	.byte	0x04, 0x1c
        /*5906*/ 	.short	(.L_39 - .L_38)


	//   ....[0]....
.L_38:
        /*5908*/ 	.word	0x00000aa0


	//   ....[1]....
        /*590c*/ 	.word	0x00001330


	//   ....[2]....
        /*5910*/ 	.word	0x00022270


	//   ....[3]....
        /*5914*/ 	.word	0x00022890


	//   ....[4]....
        /*5918*/ 	.word	0x00023b50


	//----- nvinfo : EIATTR_MAX_THREADS
	.align		4
.L_39:
        /*591c*/ 	.byte	0x04, 0x05
        /*591e*/ 	.short	(.L_41 - .L_40)
.L_40:
        /*5920*/ 	.word	0x00000180
        /*5924*/ 	.word	0x00000001
        /*5928*/ 	.word	0x00000001


	//----- nvinfo : EIATTR_CRS_STACK_SIZE
	.align		4
.L_41:
        /*592c*/ 	.byte	0x04, 0x1e
        /*592e*/ 	.short	(.L_43 - .L_42)
.L_42:
        /*5930*/ 	.word	0x00000000


	//----- nvinfo : EIATTR_CBANK_PARAM_SIZE
	.align		4
.L_43:
        /*5934*/ 	.byte	0x03, 0x19
        /*5936*/ 	.short	0x0470


	//----- nvinfo : EIATTR_PARAM_CBANK
	.align		4
        /*5938*/ 	.byte	0x04, 0x0a
        /*593a*/ 	.short	(.L_45 - .L_44)
	.align		4
.L_44:
        /*593c*/ 	.word	index@(.nv.constant0._ZN7cutlass13device_kernelINS_4gemm6kernel13GemmUniversalIN4cute5tupleIJiiiiEEENS1_10collective13CollectiveMmaINS1_34MainloopSm90TmaGmmaWarpSpecializedILi4ENS5_IJNS4_1CILi2EEESB_NSA_ILi1EEEEEENS1_35KernelTmaWarpSpecializedCooperativeEEENS5_IJNSA_ILi256EEESG_NSA_ILi128EEEEEENS_6half_tENS5_IJlSC_lEEESJ_SK_NS4_8TiledMMAINS4_8MMA_AtomIJNS4_4SM904GMMA26MMA_64x256x16_F32F16F16_SSILNSO_5MajorE0ELSQ_0ELNSO_7ScaleInE1ELSR_1EEEEEENS4_6LayoutINS5_IJSB_SC_SC_EEENS5_IJSC_NSA_ILi0EEESW_EEEEENS5_IJNS4_10UnderscoreESZ_SZ_EEEEENS4_23SM90_TMA_LOAD_MULTICASTENS4_14ComposedLayoutINS4_7SwizzleILi3ELi4ELi3EEENS4_18smem_ptr_flag_bitsILi16EEENSU_INS5_IJNSA_ILi8EEENSA_ILi64EEEEEENS5_IJS19_SC_EEEEEEEvNS4_8identityES12_S1D_vS1E_EENS_8epilogue10collective6detail29Sm90TmaWarpSpecializedAdapterINS1H_15DefaultEpilogueISJ_SK_SK_NS1G_6thread17LinearCombinationISJ_Li1EffLNS1L_9ScaleType4KindE0ELNS_15FloatRoundStyleE2ESJ_EENS1_15EpilogueDefaultEEEEEvvEEEEvNT_6ParamsE)
        /*5940*/ 	.short	0x0210
        /*5942*/ 	.short	0x0470


	//----- nvinfo : EIATTR_SW_WAR
	.align		4
.L_45:
        /*5944*/ 	.byte	0x04, 0x36
        /*5946*/ 	.short	(.L_47 - .L_46)
.L_46:
        /*5948*/ 	.word	0x00000008
.L_47:


//--------------------- .nv.callgraph             --------------------------
	.section	.nv.callgraph,"",@"SHT_CUDA_CALLGRAPH"
	.align	4
	.sectionentsize	8
	.align		4
        /*0000*/ 	.word	0x00000000
	.align		4
        /*0004*/ 	.word	0xffffffff
	.align		4
        /*0008*/ 	.word	index@(_ZN7cutlass13device_kernelINS_4gemm6kernel13GemmUniversalIN4cute5tupleIJiiiiEEENS1_10collective13CollectiveMmaINS1_34MainloopSm90TmaGmmaWarpSpecializedILi4ENS5_IJNS4_1CILi2EEESB_NSA_ILi1EEEEEENS1_35KernelTmaWarpSpecializedCooperativeEEENS5_IJNSA_ILi256EEESG_NSA_ILi128EEEEEENS_6half_tENS5_IJlSC_lEEESJ_SK_NS4_8TiledMMAINS4_8MMA_AtomIJNS4_4SM904GMMA26MMA_64x256x16_F32F16F16_SSILNSO_5MajorE0ELSQ_0ELNSO_7ScaleInE1ELSR_1EEEEEENS4_6LayoutINS5_IJSB_SC_SC_EEENS5_IJSC_NSA_ILi0EEESW_EEEEENS5_IJNS4_10UnderscoreESZ_SZ_EEEEENS4_23SM90_TMA_LOAD_MULTICASTENS4_14ComposedLayoutINS4_7SwizzleILi3ELi4ELi3EEENS4_18smem_ptr_flag_bitsILi16EEENSU_INS5_IJNSA_ILi8EEENSA_ILi64EEEEEENS5_IJS19_SC_EEEEEEEvNS4_8identityES12_S1D_vS1E_EENS_8epilogue10collective6detail29Sm90TmaWarpSpecializedAdapterINS1H_15DefaultEpilogueISJ_SK_SK_NS1G_6thread17LinearCombinationISJ_Li1EffLNS1L_9ScaleType4KindE0ELNS_15FloatRoundStyleE2ESJ_EENS1_15EpilogueDefaultEEEEEvvEEEEvNT_6ParamsE)
	.align		4
        /*000c*/ 	.word	index@(__assertfail)
	.align		4
        /*0010*/ 	.word	0x00000000
	.align		4
        /*0014*/ 	.word	0xfffffffe
	.align		4
        /*0018*/ 	.word	0x00000000
	.align		4
        /*001c*/ 	.word	0xfffffffd
	.align		4
        /*0020*/ 	.word	0x00000000
	.align		4
        /*0024*/ 	.word	0xfffffffc


//--------------------- .nv.constant4             --------------------------
	.section	.nv.constant4,"a",@progbits
	.align	8
	.align		8
.nv.constant4:
        /*0000*/ 	.dword	__assertfail
	.align		8
        /*0008*/ 	.dword	__unnamed_1
	.align		8
        /*0010*/ 	.dword	_ZN39_INTERNAL_f6299c2e_4_k_cu_f3884bc7_37784cuda3std3__45__cpo5beginE
	.align		8
        /*0018*/ 	.dword	_ZN39_INTERNAL_f6299c2e_4_k_cu_f3884bc7_37784cuda3std3__45__cpo3endE
	.align		8
        /*0020*/ 	.dword	_ZN39_INTERNAL_f6299c2e_4_k_cu_f3884bc7_37784cuda3std3__45__cpo6cbeginE
	.align		8
        /*0028*/ 	.dword	_ZN39_INTERNAL_f6299c2e_4_k_cu_f3884bc7_37784cuda3std3__45__cpo4cendE
	.align		8
        /*0030*/ 	.dword	_ZN39_INTERNAL_f6299c2e_4_k_cu_f3884bc7_37784cuda3std3__441_GLOBAL__N__f6299c2e_4_k_cu_f3884bc7_37786ignoreE
	.align		8
        /*0038*/ 	.dword	_ZN39_INTERNAL_f6299c2e_4_k_cu_f3884bc7_37784cuda3std3__419piecewise_constructE
	.align		8
        /*0040*/ 	.dword	_ZN39_INTERNAL_f6299c2e_4_k_cu_f3884bc7_37784cuda3std3__48in_placeE
	.align		8
        /*0048*/ 	.dword	_ZN39_INTERNAL_f6299c2e_4_k_cu_f3884bc7_37784cuda3std6ranges3__45__cpo4swapE
	.align		8
        /*0050*/ 	.dword	_ZN39_INTERNAL_f6299c2e_4_k_cu_f3884bc7_37784cuda3std6ranges3__45__cpo9iter_moveE
	.align		8
        /*0058*/ 	.dword	_ZN39_INTERNAL_f6299c2e_4_k_cu_f3884bc7_37784cute7productE
	.align		8
        /*0060*/ 	.dword	_ZN39_INTERNAL_f6299c2e_4_k_cu_f3884bc7_37784cute1_E
	.align		8
        /*0068*/ 	.dword	$str$22
	.align		8
        /*0070*/ 	.dword	$str$23


//--------------------- .text._ZN7cutlass13device_kernelINS_4gemm6kernel13GemmUniversalIN4cute5tupleIJiiiiEEENS1_10collective13CollectiveMmaINS1_34MainloopSm90TmaGmmaWarpSpecializedILi4ENS5_IJNS4_1CILi2EEESB_NSA_ILi1EEEEEENS1_35KernelTmaWarpSpecializedCooperativeEEENS5_IJNSA_ILi256EEESG_NSA_ILi128EEEEEENS_6half_tENS5_IJlSC_lEEESJ_SK_NS4_8TiledMMAINS4_8MMA_AtomIJNS4_4SM904GMMA26MMA_64x256x16_F32F16F16_SSILNSO_5MajorE0ELSQ_0ELNSO_7ScaleInE1ELSR_1EEEEEENS4_6LayoutINS5_IJSB_SC_SC_EEENS5_IJSC_NSA_ILi0EEESW_EEEEENS5_IJNS4_10UnderscoreESZ_SZ_EEEEENS4_23SM90_TMA_LOAD_MULTICASTENS4_14ComposedLayoutINS4_7SwizzleILi3ELi4ELi3EEENS4_18smem_ptr_flag_bitsILi16EEENSU_INS5_IJNSA_ILi8EEENSA_ILi64EEEEEENS5_IJS19_SC_EEEEEEEvNS4_8identityES12_S1D_vS1E_EENS_8epilogue10collective6detail29Sm90TmaWarpSpecializedAdapterINS1H_15DefaultEpilogueISJ_SK_SK_NS1G_6thread17LinearCombinationISJ_Li1EffLNS1L_9ScaleType4KindE0ELNS_15FloatRoundStyleE2ESJ_EENS1_15EpilogueDefaultEEEEEvvEEEEvNT_6ParamsE --------------------------
	.section	.text._ZN7cutlass13device_kernelINS_4gemm6kernel13GemmUniversalIN4cute5tupleIJiiiiEEENS1_10collective13CollectiveMmaINS1_34MainloopSm90TmaGmmaWarpSpecializedILi4ENS5_IJNS4_1CILi2EEESB_NSA_ILi1EEEEEENS1_35KernelTmaWarpSpecializedCooperativeEEENS5_IJNSA_ILi256EEESG_NSA_ILi128EEEEEENS_6half_tENS5_IJlSC_lEEESJ_SK_NS4_8TiledMMAINS4_8MMA_AtomIJNS4_4SM904GMMA26MMA_64x256x16_F32F16F16_SSILNSO_5MajorE0ELSQ_0ELNSO_7ScaleInE1ELSR_1EEEEEENS4_6LayoutINS5_IJSB_SC_SC_EEENS5_IJSC_NSA_ILi0EEESW_EEEEENS5_IJNS4_10UnderscoreESZ_SZ_EEEEENS4_23SM90_TMA_LOAD_MULTICASTENS4_14ComposedLayoutINS4_7SwizzleILi3ELi4ELi3EEENS4_18smem_ptr_flag_bitsILi16EEENSU_INS5_IJNSA_ILi8EEENSA_ILi64EEEEEENS5_IJS19_SC_EEEEEEEvNS4_8identityES12_S1D_vS1E_EENS_8epilogue10collective6detail29Sm90TmaWarpSpecializedAdapterINS1H_15DefaultEpilogueISJ_SK_SK_NS1G_6thread17LinearCombinationISJ_Li1EffLNS1L_9ScaleType4KindE0ELNS_15FloatRoundStyleE2ESJ_EENS1_15EpilogueDefaultEEEEEvvEEEEvNT_6ParamsE,"ax",@progbits
	.align	128
.text._ZN7cutlass13device_kernelINS_4gemm6kernel13GemmUniversalIN4cute5tupleIJiiiiEEENS1_10collective13CollectiveMmaINS1_34MainloopSm90TmaGmmaWarpSpecializedILi4ENS5_IJNS4_1CILi2EEESB_NSA_ILi1EEEEEENS1_35KernelTmaWarpSpecializedCooperativeEEENS5_IJNSA_ILi256EEESG_NSA_ILi128EEEEEENS_6half_tENS5_IJlSC_lEEESJ_SK_NS4_8TiledMMAINS4_8MMA_AtomIJNS4_4SM904GMMA26MMA_64x256x16_F32F16F16_SSILNSO_5MajorE0ELSQ_0ELNSO_7ScaleInE1ELSR_1EEEEEENS4_6LayoutINS5_IJSB_SC_SC_EEENS5_IJSC_NSA_ILi0EEESW_EEEEENS5_IJNS4_10UnderscoreESZ_SZ_EEEEENS4_23SM90_TMA_LOAD_MULTICASTENS4_14ComposedLayoutINS4_7SwizzleILi3ELi4ELi3EEENS4_18smem_ptr_flag_bitsILi16EEENSU_INS5_IJNSA_ILi8EEENSA_ILi64EEEEEENS5_IJS19_SC_EEEEEEEvNS4_8identityES12_S1D_vS1E_EENS_8epilogue10collective6detail29Sm90TmaWarpSpecializedAdapterINS1H_15DefaultEpilogueISJ_SK_SK_NS1G_6thread17LinearCombinationISJ_Li1EffLNS1L_9ScaleType4KindE0ELNS_15FloatRoundStyleE2ESJ_EENS1_15EpilogueDefaultEEEEEvvEEEEvNT_6ParamsE:
        .type           _ZN7cutlass13device_kernelINS_4gemm6kernel13GemmUniversalIN4cute5tupleIJiiiiEEENS1_10collective13CollectiveMmaINS1_34MainloopSm90TmaGmmaWarpSpecializedILi4ENS5_IJNS4_1CILi2EEESB_NSA_ILi1EEEEEENS1_35KernelTmaWarpSpecializedCooperativeEEENS5_IJNSA_ILi256EEESG_NSA_ILi128EEEEEENS_6half_tENS5_IJlSC_lEEESJ_SK_NS4_8TiledMMAINS4_8MMA_AtomIJNS4_4SM904GMMA26MMA_64x256x16_F32F16F16_SSILNSO_5MajorE0ELSQ_0ELNSO_7ScaleInE1ELSR_1EEEEEENS4_6LayoutINS5_IJSB_SC_SC_EEENS5_IJSC_NSA_ILi0EEESW_EEEEENS5_IJNS4_10UnderscoreESZ_SZ_EEEEENS4_23SM90_TMA_LOAD_MULTICASTENS4_14ComposedLayoutINS4_7SwizzleILi3ELi4ELi3EEENS4_18smem_ptr_flag_bitsILi16EEENSU_INS5_IJNSA_ILi8EEENSA_ILi64EEEEEENS5_IJS19_SC_EEEEEEEvNS4_8identityES12_S1D_vS1E_EENS_8epilogue10collective6detail29Sm90TmaWarpSpecializedAdapterINS1H_15DefaultEpilogueISJ_SK_SK_NS1G_6thread17LinearCombinationISJ_Li1EffLNS1L_9ScaleType4KindE0ELNS_15FloatRoundStyleE2ESJ_EENS1_15EpilogueDefaultEEEEEvvEEEEvNT_6ParamsE,@function
        .size           _ZN7cutlass13device_kernelINS_4gemm6kernel13GemmUniversalIN4cute5tupleIJiiiiEEENS1_10collective13CollectiveMmaINS1_34MainloopSm90TmaGmmaWarpSpecializedILi4ENS5_IJNS4_1CILi2EEESB_NSA_ILi1EEEEEENS1_35KernelTmaWarpSpecializedCooperativeEEENS5_IJNSA_ILi256EEESG_NSA_ILi128EEEEEENS_6half_tENS5_IJlSC_lEEESJ_SK_NS4_8TiledMMAINS4_8MMA_AtomIJNS4_4SM904GMMA26MMA_64x256x16_F32F16F16_SSILNSO_5MajorE0ELSQ_0ELNSO_7ScaleInE1ELSR_1EEEEEENS4_6LayoutINS5_IJSB_SC_SC_EEENS5_IJSC_NSA_ILi0EEESW_EEEEENS5_IJNS4_10UnderscoreESZ_SZ_EEEEENS4_23SM90_TMA_LOAD_MULTICASTENS4_14ComposedLayoutINS4_7SwizzleILi3ELi4ELi3EEENS4_18smem_ptr_flag_bitsILi16EEENSU_INS5_IJNSA_ILi8EEENSA_ILi64EEEEEENS5_IJS19_SC_EEEEEEEvNS4_8identityES12_S1D_vS1E_EENS_8epilogue10collective6detail29Sm90TmaWarpSpecializedAdapterINS1H_15DefaultEpilogueISJ_SK_SK_NS1G_6thread17LinearCombinationISJ_Li1EffLNS1L_9ScaleType4KindE0ELNS_15FloatRoundStyleE2ESJ_EENS1_15EpilogueDefaultEEEEEvvEEEEvNT_6ParamsE,(.L_x_579 - _ZN7cutlass13device_kernelINS_4gemm6kernel13GemmUniversalIN4cute5tupleIJiiiiEEENS1_10collective13CollectiveMmaINS1_34MainloopSm90TmaGmmaWarpSpecializedILi4ENS5_IJNS4_1CILi2EEESB_NSA_ILi1EEEEEENS1_35KernelTmaWarpSpecializedCooperativeEEENS5_IJNSA_ILi256EEESG_NSA_ILi128EEEEEENS_6half_tENS5_IJlSC_lEEESJ_SK_NS4_8TiledMMAINS4_8MMA_AtomIJNS4_4SM904GMMA26MMA_64x256x16_F32F16F16_SSILNSO_5MajorE0ELSQ_0ELNSO_7ScaleInE1ELSR_1EEEEEENS4_6LayoutINS5_IJSB_SC_SC_EEENS5_IJSC_NSA_ILi0EEESW_EEEEENS5_IJNS4_10UnderscoreESZ_SZ_EEEEENS4_23SM90_TMA_LOAD_MULTICASTENS4_14ComposedLayoutINS4_7SwizzleILi3ELi4ELi3EEENS4_18smem_ptr_flag_bitsILi16EEENSU_INS5_IJNSA_ILi8EEENSA_ILi64EEEEEENS5_IJS19_SC_EEEEEEEvNS4_8identityES12_S1D_vS1E_EENS_8epilogue10collective6detail29Sm90TmaWarpSpecializedAdapterINS1H_15DefaultEpilogueISJ_SK_SK_NS1G_6thread17LinearCombinationISJ_Li1EffLNS1L_9ScaleType4KindE0ELNS_15FloatRoundStyleE2ESJ_EENS1_15EpilogueDefaultEEEEEvvEEEEvNT_6ParamsE)
        .other          _ZN7cutlass13device_kernelINS_4gemm6kernel13GemmUniversalIN4cute5tupleIJiiiiEEENS1_10collective13CollectiveMmaINS1_34MainloopSm90TmaGmmaWarpSpecializedILi4ENS5_IJNS4_1CILi2EEESB_NSA_ILi1EEEEEENS1_35KernelTmaWarpSpecializedCooperativeEEENS5_IJNSA_ILi256EEESG_NSA_ILi128EEEEEENS_6half_tENS5_IJlSC_lEEESJ_SK_NS4_8TiledMMAINS4_8MMA_AtomIJNS4_4SM904GMMA26MMA_64x256x16_F32F16F16_SSILNSO_5MajorE0ELSQ_0ELNSO_7ScaleInE1ELSR_1EEEEEENS4_6LayoutINS5_IJSB_SC_SC_EEENS5_IJSC_NSA_ILi0EEESW_EEEEENS5_IJNS4_10UnderscoreESZ_SZ_EEEEENS4_23SM90_TMA_LOAD_MULTICASTENS4_14ComposedLayoutINS4_7SwizzleILi3ELi4ELi3EEENS4_18smem_ptr_flag_bitsILi16EEENSU_INS5_IJNSA_ILi8EEENSA_ILi64EEEEEENS5_IJS19_SC_EEEEEEEvNS4_8identityES12_S1D_vS1E_EENS_8epilogue10collective6detail29Sm90TmaWarpSpecializedAdapterINS1H_15DefaultEpilogueISJ_SK_SK_NS1G_6thread17LinearCombinationISJ_Li1EffLNS1L_9ScaleType4KindE0ELNS_15FloatRoundStyleE2ESJ_EENS1_15EpilogueDefaultEEEEEvvEEEEvNT_6ParamsE,@"STO_CUDA_ENTRY STV_DEFAULT"
_ZN7cutlass13device_kernelINS_4gemm6kernel13GemmUniversalIN4cute5tupleIJiiiiEEENS1_10collective13CollectiveMmaINS1_34MainloopSm90TmaGmmaWarpSpecializedILi4ENS5_IJNS4_1CILi2EEESB_NSA_ILi1EEEEEENS1_35KernelTmaWarpSpecializedCooperativeEEENS5_IJNSA_ILi256EEESG_NSA_ILi128EEEEEENS_6half_tENS5_IJlSC_lEEESJ_SK_NS4_8TiledMMAINS4_8MMA_AtomIJNS4_4SM904GMMA26MMA_64x256x16_F32F16F16_SSILNSO_5MajorE0ELSQ_0ELNSO_7ScaleInE1ELSR_1EEEEEENS4_6LayoutINS5_IJSB_SC_SC_EEENS5_IJSC_NSA_ILi0EEESW_EEEEENS5_IJNS4_10UnderscoreESZ_SZ_EEEEENS4_23SM90_TMA_LOAD_MULTICASTENS4_14ComposedLayoutINS4_7SwizzleILi3ELi4ELi3EEENS4_18smem_ptr_flag_bitsILi16EEENSU_INS5_IJNSA_ILi8EEENSA_ILi64EEEEEENS5_IJS19_SC_EEEEEEEvNS4_8identityES12_S1D_vS1E_EENS_8epilogue10collective6detail29Sm90TmaWarpSpecializedAdapterINS1H_15DefaultEpilogueISJ_SK_SK_NS1G_6thread17LinearCombinationISJ_Li1EffLNS1L_9ScaleType4KindE0ELNS_15FloatRoundStyleE2ESJ_EENS1_15EpilogueDefaultEEEEEvvEEEEvNT_6ParamsE:
[----:B------:R-:W0:Y:S02]  /*0000*/  LDC R1, c[0x0][0x28] ;  /* 0x00000a00ff017b82 */ /* 0x000e240000000800 */
[----:B0-----:R-:W-:Y:S01]  /*0010*/  VIADD R1, R1, 0xfffff308 ;  /* 0xfffff30801017836 */ /* 0x001fe20000000000 */
[----:B------:R-:W0:Y:S01]  /*0020*/  S2R R4, SR_TID.X ;  /* 0x0000000000047919 */ /* 0x000e220000002100 */
[----:B------:R-:W-:Y:S01]  /*0030*/  ELECT P0, URZ, PT ;  /* 0x00000000003f782f */ /* 0x000fe20003800000 */
[----:B------:R-:W-:Y:S01]  /*0040*/  BSSY B0, `(.L_x_0) ;  /* 0x0000015000007945 */ /* 0x000fe20003800000 */
[--C-:B0-----:R-:W-:Y:S02]  /*0050*/  SHF.R.U32.HI R0, RZ, 0x5, R4.reuse ;  /* 0x00000005ff007819 */ /* 0x101fe40000011604 */
[----:B------:R-:W-:-:S03]  /*0060*/  SHF.R.U32.HI R2, RZ, 0x7, R4 ;  /* 0x00000007ff027819 */ /* 0x000fc60000011604 */
[----:B------:R-:W0:Y:S04]  /*0070*/  SHFL.IDX PT, R3, R0, RZ, 0x1f ;  /* 0x00001fff00037589 */ /* 0x000e2800000e0000 */
[----:B------:R-:W1:Y:S01]  /*0080*/  SHFL.IDX PT, R2, R2, RZ, 0x1f ;  /* 0x00001fff02027589 */ /* 0x000e6200000e0000 */
[----:B0-----:R-:W-:Y:S02]  /*0090*/  R2UR UR9, R3 ;  /* 0x00000000030972ca */ /* 0x001fe400000e0000 */
[----:B-1----:R-:W-:-:S11]  /*00a0*/  R2UR UR5, R2 ;  /* 0x00000000020572ca */ /* 0x002fd600000e0000 */
[----:B------:R-:W-:Y:S02]  /*00b0*/  USHF.R.S32.HI UR4, URZ, 0x1f, UR9 ;  /* 0x0000001f3f047899 */ /* 0x000fe40008011409 */
[----:B------:R-:W-:Y:S02]  /*00c0*/  ISETP.NE.OR P0, PT, RZ, UR9, !P0 ;  /* 0x00000009ff007c0c */ /* 0x000fe4000c705670 */
[----:B------:R-:W-:-:S04]  /*00d0*/  ULEA.HI UR4, UR4, UR9, URZ, 0x2 ;  /* 0x0000000904047291 */ /* 0x000fc8000f8f103f */
[----:B------:R-:W-:-:S04]  /*00e0*/  ULOP3.LUT UR4, UR4, 0xfffffffc, URZ, 0xc0, !UPT ;  /* 0xfffffffc04047892 */ /* 0x000fc8000f8ec03f */
[----:B------:R-:W-:-:S03]  /*00f0*/  UIADD3 UR9, UR9, -UR4, URZ ;  /* 0x8000000409097290 */ /* 0x000fc6000fffe03f */
[----:B------:R-:W-:Y:S09]  /*0100*/  @P0 BRA `(.L_x_1) ;  /* 0x0000000000200947 */ /* 0x000ff20003800000 */
[----:B------:R-:W-:Y:S02]  /*0110*/  ULDC.64 UR6, c[0x0][0x198] ;  /* 0x0000660000067ab9 */ /* 0x000fe40000000a00 */
[----:B------:R-:W-:Y:S02]  /*0120*/  UIADD3 UR10, UP0, UR6, 0xf0, URZ ;  /* 0x000000f0060a7890 */ /* 0x000fe4000ff1e03f */
[----:B------:R-:W-:Y:S02]  /*0130*/  UIADD3 UR6, UP1, UR6, 0x1f0, URZ ;  /* 0x000001f006067890 */ /* 0x000fe4000ff3e03f */
[----:B------:R-:W-:Y:S02]  /*0140*/  UIADD3.X UR11, URZ, UR7, URZ, UP0, !UPT ;  /* 0x000000073f0b7290 */ /* 0x000fe400087fe43f */
[----:B------:R-:W-:-:S07]  /*0150*/  UIADD3.X UR7, URZ, UR7, URZ, UP1, !UPT ;  /* 0x000000073f077290 */ /* 0x000fce0008ffe43f */
[----:B------:R0:W-:Y:S02]  /*0160*/  UTMACCTL.PF [UR10] ;  /* 0x000000000a0079b9 */ /* 0x0001e40008040000 */
[----:B------:R0:W-:Y:S02]  /*0170*/  UTMACCTL.PF [UR6] ;  /* 0x00000000060079b9 */ /* 0x0001e40008040000 */
[----:B0-----:R-:W-:Y:S01]  /*0180*/  NOP ;  /* 0x0000000000007918 */ /* 0x001fe20000000000 */
.L_x_1:
[----:B------:R-:W-:Y:S05]  /*0190*/  BSYNC B0 ;  /* 0x0000000000007941 */ /* 0x000fea0003800000 */
.L_x_0:
[----:B------:R-:W0:Y:S01]  /*01a0*/  SHFL.IDX PT, R2, R0, RZ, 0x1f ;  /* 0x00001fff00027589 */ /* 0x000e2200000e0000 */
[----:B------:R-:W-:Y:S01]  /*01b0*/  UISETP.NE.AND UP0, UPT, UR9, 0x3, UPT ;  /* 0x000000030900788c */ /* 0x000fe2000bf05270 */
[----:B------:R-:W-:Y:S01]  /*01c0*/  ISETP.NE.AND P1, PT, RZ, UR5, PT ;  /* 0x00000005ff007c0c */ /* 0x000fe2000bf25270 */
[----:B------:R-:W-:Y:S02]  /*01d0*/  UIADD3 UR16, UR5, -0x1, URZ ;  /* 0xffffffff05107890 */ /* 0x000fe4000fffe03f */
[----:B------:R-:W-:Y:S02]  /*01e0*/  UISETP.EQ.OR UP0, UPT, UR9, URZ, !UP0 ;  /* 0x0000003f0900728c */ /* 0x000fe4000c702670 */
[----:B------:R-:W-:Y:S02]  /*01f0*/  UISETP.GE.U32.AND UP1, UPT, UR16, 0x2, UPT ;  /* 0x000000021000788c */ /* 0x000fe4000bf26070 */
[----:B------:R-:W-:-:S04]  /*0200*/  UISETP.EQ.AND UP0, UPT, UR5, URZ, UP0 ;  /* 0x0000003f0500728c */ /* 0x000fc80008702270 */
[----:B------:R-:W-:-:S04]  /*0210*/  USEL UR38, URZ, 0x1, !UP0 ;  /* 0x000000013f267887 */ /* 0x000fc8000c000000 */
[----:B------:R-:W-:Y:S01]  /*0220*/  USEL UR38, UR38, 0x2, UP1 ;  /* 0x0000000226267887 */ /* 0x000fe20008800000 */
[----:B0-----:R-:W-:-:S13]  /*0230*/  ISETP.NE.AND P0, PT, R2, RZ, PT ;  /* 0x000000ff0200720c */ /* 0x001fda0003f05270 */
[----:B------:R-:W-:Y:S05]  /*0240*/  @P0 BRA `(.L_x_2) ;  /* 0x0000000000580947 */ /* 0x000fea0003800000 */
[----:B------:R-:W0:Y:S01]  /*0250*/  S2UR UR8, SR_CgaCtaId ;  /* 0x00000000000879c3 */ /* 0x000e220000008800 */
[----:B------:R-:W-:Y:S01]  /*0260*/  UMOV UR4, 0x400 ;  /* 0x0000040000047882 */ /* 0x000fe20000000000 */
[----:B------:R-:W-:Y:S01]  /*0270*/  UMOV UR5, 0x1 ;  /* 0x0000000100057882 */ /* 0x000fe20000000000 */
[----:B------:R-:W-:Y:S01]  /*0280*/  UMOV UR6, 0x6 ;  /* 0x0000000600067882 */ /* 0x000fe20000000000 */
[----:B------:R-:W-:Y:S01]  /*0290*/  ELECT P0, URZ, PT ;  /* 0x00000000003f782f */ /* 0x000fe20003800000 */
[----:B------:R-:W-:-:S04]  /*02a0*/  UIADD3 UR6, -UR6, 0x100000, URZ ;  /* 0x0010000006067890 */ /* 0x000fc8000fffe13f */
[----:B------:R-:W-:Y:S02]  /*02b0*/  USHF.L.U32 UR7, UR6, 0xb, URZ ;  /* 0x0000000b06077899 */ /* 0x000fe4000800063f */
[----:B------:R-:W-:Y:S02]  /*02c0*/  USHF.L.U32 UR6, UR6, 0x1, URZ ;  /* 0x0000000106067899 */ /* 0x000fe4000800063f */
[----:B0-----:R-:W-:Y:S02]  /*02d0*/  ULEA UR8, UR8, UR4, 0x18 ;  /* 0x0000000408087291 */ /* 0x001fe4000f8ec03f */
[----:B------:R-:W-:-:S04]  /*02e0*/  UIADD3 UR4, -UR5, 0x100000, URZ ;  /* 0x0010000005047890 */ /* 0x000fc8000fffe13f */
[----:B------:R-:W-:Y:S02]  /*02f0*/  USHF.L.U32 UR5, UR4, 0xb, URZ ;  /* 0x0000000b04057899 */ /* 0x000fe4000800063f */
[----:B------:R-:W-:Y:S01]  /*0300*/  USHF.L.U32 UR4, UR4, 0x1, URZ ;  /* 0x0000000104047899 */ /* 0x000fe2000800063f */
[----:B------:R-:W0:Y:S11]  /*0310*/  FENCE.VIEW.ASYNC.S ;  /* 0x00000000000073c6 */ /* 0x000e360000000000 */
[----:B0-----:R0:W1:Y:S01]  /*0320*/  SYNCS.EXCH.64 URZ, [UR8], UR4 ;  /* 0x00000004083f75b2 */ /* 0x0010620008000100 */
[----:B------:R0:W2:Y:S01]  /*0330*/  SYNCS.EXCH.64 URZ, [UR8+0x20], UR6 ;  /* 0x00002006083f75b2 */ /* 0x0000a20008000100 */
[----:B------:R0:W3:Y:S01]  /*0340*/  SYNCS.EXCH.64 URZ, [UR8+0x8], UR4 ;  /* 0x00000804083f75b2 */ /* 0x0000e20008000100 */
[----:B------:R0:W4:Y:S01]  /*0350*/  SYNCS.EXCH.64 URZ, [UR8+0x28], UR6 ;  /* 0x00002806083f75b2 */ /* 0x0001220008000100 */
[----:B------:R0:W0:Y:S01]  /*0360*/  SYNCS.EXCH.64 URZ, [UR8+0x10], UR4 ;  /* 0x00001004083f75b2 */ /* 0x0000220008000100 */
[----:B------:R0:W0:Y:S01]  /*0370*/  SYNCS.EXCH.64 URZ, [UR8+0x30], UR6 ;  /* 0x00003006083f75b2 */ /* 0x0000220008000100 */
[----:B------:R0:W0:Y:S01]  /*0380*/  SYNCS.EXCH.64 URZ, [UR8+0x18], UR4 ;  /* 0x00001804083f75b2 */ /* 0x0000220008000100 */
[----:B------:R0:W0:Y:S01]  /*0390*/  SYNCS.EXCH.64 URZ, [UR8+0x38], UR6 ;  /* 0x00003806083f75b2 */ /* 0x0000220008000100 */
[----:B------:R-:W-:Y:S01]  /*03a0*/  NOP ;  /* 0x0000000000007918 */ /* 0x000fe20000000000 */
.L_x_2:
[----:B------:R-:W5:Y:S01]  /*03b0*/  S2UR UR13, SR_CTAID.X ;  /* 0x00000000000d79c3 */ /* 0x000f620000002500 */
[----:B------:R-:W-:Y:S01]  /*03c0*/  SHF.R.S32.HI R3, RZ, 0x1f, R4 ;  /* 0x0000001fff037819 */ /* 0x000fe20000011404 */
[----:B------:R5:W1:Y:S01]  /*03d0*/  SHFL.IDX PT, R6, R0, RZ, 0x1f ;  /* 0x00001fff00067589 */ /* 0x000a6200000e0000 */
[----:B0-----:R-:W-:Y:S01]  /*03e0*/  ULDC UR4, c[0x0][0x150] ;  /* 0x0000540000047ab9 */ /* 0x001fe20000000800 */
[----:B------:R-:W-:Y:S02]  /*03f0*/  ELECT P0, URZ, PT ;  /* 0x00000000003f782f */ /* 0x000fe40003800000 */
[----:B------:R-:W-:Y:S01]  /*0400*/  LEA.HI R3, R3, R4, RZ, 0x7 ;  /* 0x0000000403037211 */ /* 0x000fe200078f38ff */
[----:B------:R-:W-:Y:S01]  /*0410*/  ULDC UR5, c[0x0][0x154] ;  /* 0x0000550000057ab9 */ /* 0x000fe20000000800 */
[----:B------:R-:W-:Y:S01]  /*0420*/  SHF.R.S32.HI R7, RZ, 0x1f, R2 ;  /* 0x0000001fff077819 */ /* 0x000fe20000011402 */
[----:B------:R-:W0:Y:S01]  /*0430*/  S2UR UR10, SR_CTAID.Y ;  /* 0x00000000000a79c3 */ /* 0x000e220000002600 */
[----:B------:R-:W-:Y:S01]  /*0440*/  LOP3.LUT R3, R3, 0xffffff80, RZ, 0xc0, !PT ;  /* 0xffffff8003037812 */ /* 0x000fe200078ec0ff */
[----:B------:R-:W-:Y:S01]  /*0450*/  ULDC UR8, c[0x0][0x144] ;  /* 0x0000510000087ab9 */ /* 0x000fe20000000800 */
[----:B------:R-:W-:Y:S01]  /*0460*/  LEA.HI R7, R7, R2, RZ, 0x2 ;  /* 0x0000000207077211 */ /* 0x000fe200078f10ff */
[----:B------:R-:W-:Y:S01]  /*0470*/  NOP ;  /* 0x0000000000007918 */ /* 0x000fe20000000000 */
[----:B------:R-:W-:Y:S01]  /*0480*/  NOP ;  /* 0x0000000000007918 */ /* 0x000fe20000000000 */
[----:B------:R-:W-:Y:S01]  /*0490*/  IMAD.IADD R3, R4, 0x1, -R3 ;  /* 0x0000000104037824 */ /* 0x000fe200078e0a03 */
[----:B------:R-:W-:Y:S01]  /*04a0*/  LOP3.LUT R7, R7, 0x3ffffffc, RZ, 0xc0, !PT ;  /* 0x3ffffffc07077812 */ /* 0x000fe200078ec0ff */
[----:B------:R-:W-:Y:S01]  /*04b0*/  ULDC UR11, c[0x0][0x148] ;  /* 0x00005200000b7ab9 */ /* 0x000fe20000000800 */
[----:B------:R-:W-:-:S02]  /*04c0*/  IMAD.MOV.U32 R17, RZ, RZ, 0x1 ;  /* 0x00000001ff117424 */ /* 0x000fc400078e00ff */
[----:B------:R-:W-:Y:S01]  /*04d0*/  SHF.R.S32.HI R4, RZ, 0x1f, R3 ;  /* 0x0000001fff047819 */ /* 0x000fe20000011403 */
[----:B------:R-:W-:-:S03]  /*04e0*/  IMAD.IADD R2, R2, 0x1, -R7 ;  /* 0x0000000102027824 */ /* 0x000fc600078e0a07 */
[----:B------:R-:W-:Y:S02]  /*04f0*/  LEA.HI R4, R4, R3, RZ, 0x3 ;  /* 0x0000000304047211 */ /* 0x000fe400078f18ff */
[----:B-----5:R-:W-:Y:S02]  /*0500*/  I2FP.F32.U32 R5, UR13 ;  /* 0x0000000d00057c45 */ /* 0x020fe40008201000 */
[--C-:B------:R-:W-:Y:S02]  /*0510*/  SHF.R.S32.HI R0, RZ, 0x3, R4.reuse ;  /* 0x00000003ff007819 */ /* 0x100fe40000011404 */
[----:B-1----:R-:W-:Y:S01]  /*0520*/  ISETP.NE.OR P0, PT, R6, RZ, !P0 ;  /* 0x000000ff0600720c */ /* 0x002fe20004705670 */
[----:B------:R-:W-:Y:S01]  /*0530*/  FMUL R8, R5, UR4 ;  /* 0x0000000405087c20 */ /* 0x000fe20008400000 */
[----:B------:R-:W-:-:S04]  /*0540*/  SHF.R.S32.HI R5, RZ, 0x1f, R4 ;  /* 0x0000001fff057819 */ /* 0x000fc80000011404 */
[----:B------:R-:W-:Y:S01]  /*0550*/  LEA.HI R5, R5, R0, RZ, 0x2 ;  /* 0x0000000005057211 */ /* 0x000fe200078f10ff */
[----:B------:R-:W1:Y:S03]  /*0560*/  F2I.U32.TRUNC.NTZ R8, R8 ;  /* 0x0000000800087305 */ /* 0x000e66000020f000 */
[----:B------:R-:W-:-:S03]  /*0570*/  LOP3.LUT R5, R5, 0xfffffffc, RZ, 0xc0, !PT ;  /* 0xfffffffc05057812 */ /* 0x000fc600078ec0ff */
[----:B------:R-:W-:Y:S01]  /*0580*/  VOTEU.ALL UP0, P0 ;  /* 0x00000000003f7886 */ /* 0x000fe20000000000 */
[----:B------:R-:W-:Y:S01]  /*0590*/  IADD3 R5, R0, -R5, RZ ;  /* 0x8000000500057210 */ /* 0x000fe20007ffe0ff */
[----:B------:R-:W-:Y:S01]  /*05a0*/  VOTEU.ALL UP1, P0 ;  /* 0x00000000003f7886 */ /* 0x000fe20000020000 */
[----:B0-----:R-:W-:Y:S02]  /*05b0*/  I2FP.F32.U32 R0, UR10 ;  /* 0x0000000a00007c45 */ /* 0x001fe40008201000 */
[----:B------:R-:W0:Y:S01]  /*05c0*/  @!UP0 S2UR UR7, SR_CgaCtaId ;  /* 0x00000000000789c3 */ /* 0x000e220000008800 */
[----:B------:R-:W-:Y:S01]  /*05d0*/  IMAD R2, R2, 0x4, R5 ;  /* 0x0000000402027824 */ /* 0x000fe200078e0205 */
[----:B------:R-:W-:Y:S01]  /*05e0*/  @!UP0 UMOV UR6, 0x400 ;  /* 0x0000040000068882 */ /* 0x000fe20000000000 */
[----:B------:R-:W-:Y:S01]  /*05f0*/  FMUL R4, R0, UR5 ;  /* 0x0000000500047c20 */ /* 0x000fe20008400000 */
[----:B-1----:R-:W-:Y:S02]  /*0600*/  R2UR UR4, R8 ;  /* 0x00000000080472ca */ /* 0x002fe400000e0000 */
[----:B------:R-:W-:-:S03]  /*0610*/  LEA.HI R0, R2, R2, RZ, 0x1 ;  /* 0x0000000202007211 */ /* 0x000fc600078f08ff */
[----:B------:R-:W1:Y:S01]  /*0620*/  F2I.U32.TRUNC.NTZ R4, R4 ;  /* 0x0000000400047305 */ /* 0x000e62000020f000 */
[----:B------:R-:W-:-:S04]  /*0630*/  LOP3.LUT R5, R0, 0xfffffffe, RZ, 0xc0, !PT ;  /* 0xfffffffe00057812 */ /* 0x000fc800078ec0ff */
[----:B------:R-:W-:-:S03]  /*0640*/  IADD3 R5, R2, -R5, RZ ;  /* 0x8000000502057210 */ /* 0x000fc60007ffe0ff */
[----:B------:R-:W-:-:S04]  /*0650*/  UIADD3 UR4, -UR4, URZ, URZ ;  /* 0x0000003f04047290 */ /* 0x000fc8000fffe13f */
[----:B------:R-:W-:Y:S01]  /*0660*/  UIMAD UR8, UR8, UR4, UR13 ;  /* 0x00000004080872a4 */ /* 0x000fe2000f8e020d */
[----:B-1----:R-:W-:Y:S02]  /*0670*/  R2UR UR12, R4 ;  /* 0x00000000040c72ca */ /* 0x002fe400000e0000 */
[----:B------:R-:W-:Y:S01]  /*0680*/  UMOV UR4, 0x20 ;  /* 0x0000002000047882 */ /* 0x000fe20000000000 */
[----:B------:R-:W1:Y:S02]  /*0690*/  LDC R4, c[0x0][0x140] ;  /* 0x00005000ff047b82 */ /* 0x000e640000000800 */
[----:B------:R-:W-:Y:S01]  /*06a0*/  ISETP.NE.AND P3, PT, R5, UR8, PT ;  /* 0x0000000805007c0c */ /* 0x000fe2000bf65270 */
[----:B------:R-:W-:-:S04]  /*06b0*/  @!UP0 UIADD3 UR4, -UR4, 0x100000, URZ ;  /* 0x0010000004048890 */ /* 0x000fc8000fffe13f */
[----:B------:R-:W-:Y:S02]  /*06c0*/  @!UP0 USHF.L.U32 UR5, UR4, 0xb, URZ ;  /* 0x0000000b04058899 */ /* 0x000fe4000800063f */
[----:B------:R-:W-:Y:S01]  /*06d0*/  @!UP0 USHF.L.U32 UR4, UR4, 0x1, URZ ;  /* 0x0000000104048899 */ /* 0x000fe2000800063f */
[C---:B------:R-:W-:Y:S01]  /*06e0*/  IMAD.SHL.U32 R5, R2.reuse, 0x4, RZ ;  /* 0x0000000402057824 */ /* 0x040fe200078e00ff */
[----:B0-----:R-:W-:Y:S01]  /*06f0*/  @!UP0 ULEA UR6, UR7, UR6, 0x18 ;  /* 0x0000000607068291 */ /* 0x001fe2000f8ec03f */
[----:B------:R-:W-:Y:S01]  /*0700*/  VOTEU.ALL UP0, P0 ;  /* 0x00000000003f7886 */ /* 0x000fe20000000000 */
[----:B------:R-:W-:Y:S02]  /*0710*/  LOP3.LUT P0, RZ, R3, 0x7, RZ, 0xc0, !PT ;  /* 0x0000000703ff7812 */ /* 0x000fe4000780c0ff */
[----:B------:R-:W-:Y:S01]  /*0720*/  LOP3.LUT R152, R2, 0xc, R5, 0x78, !PT ;  /* 0x0000000c02987812 */ /* 0x000fe200078e7805 */
[----:B------:R-:W-:-:S03]  /*0730*/  UIADD3 UR12, -UR12, URZ, URZ ;  /* 0x0000003f0c0c7290 */ /* 0x000fc6000fffe13f */
[C---:B------:R-:W-:Y:S02]  /*0740*/  ISETP.LT.U32.AND P0, PT, R152.reuse, 0x4, !P0 ;  /* 0x000000049800780c */ /* 0x040fe40004701070 */
[----:B------:R-:W-:Y:S01]  /*0750*/  @P3 LEA.HI R0, R152, R152, RZ, 0x1 ;  /* 0x0000009898003211 */ /* 0x000fe200078f08ff */
[----:B------:R-:W0:Y:S02]  /*0760*/  FENCE.VIEW.ASYNC.S ;  /* 0x00000000000073c6 */ /* 0x000e240000000000 */
[----:B0-----:R-:W0:Y:S01]  /*0770*/  @!UP0 SYNCS.EXCH.64 URZ, [UR6+0x50], UR4 ;  /* 0x00005004063f85b2 */ /* 0x001e220008000100 */
[----:B------:R-:W-:Y:S02]  /*0780*/  @P3 SHF.R.S32.HI R0, RZ, 0x1, R0 ;  /* 0x00000001ff003819 */ /* 0x000fe40000011400 */
[----:B-1----:R-:W-:Y:S01]  /*0790*/  ISETP.EQ.U32.AND P2, PT, R4, 0x1, PT ;  /* 0x000000010400780c */ /* 0x002fe20003f42070 */
[----:B------:R1:W0:Y:S01]  /*07a0*/  @!UP1 SYNCS.EXCH.64 URZ, [UR6+0x58], UR4 ;  /* 0x00005804063f95b2 */ /* 0x0002220008000100 */
[----:B------:R-:W-:Y:S01]  /*07b0*/  NOP ;  /* 0x0000000000007918 */ /* 0x000fe20000000000 */
[----:B-1----:R-:W-:-:S06]  /*07c0*/  UIMAD UR4, UR11, UR12, UR10 ;  /* 0x0000000c0b0472a4 */ /* 0x002fcc000f8e020a */
[----:B------:R-:W-:Y:S02]  /*07d0*/  @P3 ISETP.NE.AND P4, PT, R0, UR4, PT ;  /* 0x0000000400003c0c */ /* 0x000fe4000bf85270 */
[----:B------:R-:W-:Y:S02]  /*07e0*/  SEL R0, RZ, 0x1, !P0 ;  /* 0x00000001ff007807 */ /* 0x000fe40004000000 */
[----:B------:R-:W-:-:S04]  /*07f0*/  @P3 SEL R17, RZ, 0x1, P4 ;  /* 0x00000001ff113807 */ /* 0x000fc80002000000 */
[----:B------:R-:W-:Y:S01]  /*0800*/  LOP3.LUT R17, R17, R0, RZ, 0xc0, !PT ;  /* 0x0000000011117212 */ /* 0x000fe200078ec0ff */
[----:B------:R-:W-:Y:S06]  /*0810*/  @!P2 BRA `(.L_x_3) ;  /* 0x000000000008a947 */ /* 0x000fec0003800000 */
[----:B0-234-:R-:W-:Y:S01]  /*0820*/  UCGABAR_ARV ;  /* 0x00000000000079c7 */ /* 0x01dfe20008000000 */
[----:B------:R-:W-:Y:S05]  /*0830*/  BRA `(.L_x_4) ;  /* 0x0000000000047947 */ /* 0x000fea0003800000 */
.L_x_3:
[----:B0-234-:R-:W-:Y:S01]  /*0840*/  NOP ;  /* 0x0000000000007918 */ /* 0x01dfe20000000000 */
.L_x_4:
[----:B------:R-:W-:Y:S01]  /*0850*/  ULDC UR4, c[0x0][0x65c] ;  /* 0x0001970000047ab9 */ /* 0x000fe20000000800 */
[----:B------:R-:W-:Y:S01]  /*0860*/  UMOV UR5, URZ ;  /* 0x0000003f00057c82 */ /* 0x000fe20008000000 */
[----:B------:R-:W-:-:S03]  /*0870*/  UISETP.NE.AND UP0, UPT, UR4, 0x1, UPT ;  /* 0x000000010400788c */ /* 0x000fc6000bf05270 */
[----:B------:R-:W-:Y:S01]  /*0880*/  UMOV UR4, UR13 ;  /* 0x0000000d00047c82 */ /* 0x000fe20008000000 */
[----:B------:R-:W-:Y:S02]  /*0890*/  UP2UR UR39, UPR, URZ, 0x1 ;  /* 0x000000013f277883 */ /* 0x000fe40008000000 */
[----:B------:R-:W-:Y:S02]  /*08a0*/  PLOP3.LUT P0, PT, PT, PT, UP0, 0x80, 0x0 ;  /* 0x000000000000781c */ /* 0x000fe40003f0f008 */
[----:B------:R-:W-:Y:S02]  /*08b0*/  PLOP3.LUT P3, PT, PT, PT, UP0, 0x80, 0x0 ;  /* 0x000000000000781c */ /* 0x000fe40003f6f008 */
[----:B------:R-:W-:Y:S01]  /*08c0*/  PLOP3.LUT P5, PT, PT, PT, UP0, 0x80, 0x0 ;  /* 0x000000000000781c */ /* 0x000fe20003faf008 */
[----:B------:R-:W-:Y:S01]  /*08d0*/  @UP0 ULDC UR14, c[0x0][0x10] ;  /* 0x00000400000e0ab9 */ /* 0x000fe20000000800 */
[----:B------:R-:W-:Y:S01]  /*08e0*/  @UP0 UMOV UR6, UR10 ;  /* 0x0000000a00060c82 */ /* 0x000fe20008000000 */
[----:B------:R-:W-:Y:S01]  /*08f0*/  @UP0 UMOV UR7, URZ ;  /* 0x0000003f00070c82 */ /* 0x000fe20008000000 */
[----:B------:R-:W-:Y:S01]  /*0900*/  PLOP3.LUT P4, PT, PT, PT, UP0, 0x80, 0x0 ;  /* 0x000000000000781c */ /* 0x000fe20003f8f008 */
[----:B------:R-:W-:-:S03]  /*0910*/  @UP0 UIMAD.WIDE.U32 UR14, UR13, UR14, UR6 ;  /* 0x0000000e0d0e02a5 */ /* 0x000fc6000f8e0006 */
[----:B------:R-:W-:Y:S01]  /*0920*/  @!UP0 ULDC UR7, c[0x0][0xc] ;  /* 0x0000030000078ab9 */ /* 0x000fe20000000800 */
[----:B------:R-:W-:Y:S01]  /*0930*/  @UP0 UMOV UR6, URZ ;  /* 0x0000003f00060c82 */ /* 0x000fe20008000000 */
[----:B------:R-:W-:Y:S01]  /*0940*/  @!UP0 UIMAD.WIDE.U32 UR4, UR10, UR7, UR4 ;  /* 0x000000070a0482a5 */ /* 0x000fe2000f8e0004 */
[----:B------:R-:W-:Y:S01]  /*0950*/  MOV R2, UR14 ;  /* 0x0000000e00027c02 */ /* 0x000fe20008000f00 */
[----:B------:R-:W-:Y:S02]  /*0960*/  @UP0 UIADD3 UR6, UR15, UR6, URZ ;  /* 0x000000060f060290 */ /* 0x000fe4000fffe03f */
[----:B------:R-:W-:Y:S02]  /*0970*/  IMAD.U32 R3, RZ, RZ, UR15 ;  /* 0x0000000fff037e24 */ /* 0x000fe4000f8e00ff */
[----:B------:R-:W-:Y:S01]  /*0980*/  IMAD.U32 R5, RZ, RZ, UR5 ;  /* 0x00000005ff057e24 */ /* 0x000fe2000f8e00ff */
[----:B------:R-:W-:Y:S01]  /*0990*/  MOV R4, UR4 ;  /* 0x0000000400047c02 */ /* 0x000fe20008000f00 */
[----:B------:R-:W-:Y:S01]  /*09a0*/  @P0 IMAD.MOV.U32 R7, RZ, RZ, R2 ;  /* 0x000000ffff070224 */ /* 0x000fe200078e0002 */
[----:B------:R-:W-:Y:S01]  /*09b0*/  @P3 MOV R6, UR6 ;  /* 0x0000000600063c02 */ /* 0x000fe20008000f00 */
[----:B------:R-:W-:Y:S01]  /*09c0*/  IMAD.U32 R2, RZ, RZ, UR4 ;  /* 0x00000004ff027e24 */ /* 0x000fe2000f8e00ff */
[----:B------:R-:W-:Y:S01]  /*09d0*/  @!P5 MOV R6, R5 ;  /* 0x000000050006d202 */ /* 0x000fe20000000f00 */
[----:B------:R-:W-:-:S02]  /*09e0*/  IMAD.U32 R3, RZ, RZ, UR5 ;  /* 0x00000005ff037e24 */ /* 0x000fc4000f8e00ff */
[----:B------:R-:W-:Y:S02]  /*09f0*/  @!P4 IMAD.MOV.U32 R7, RZ, RZ, R2 ;  /* 0x000000ffff07c224 */ /* 0x000fe400078e0002 */
[----:B------:R0:W-:Y:S04]  /*0a00*/  STL [R1+0x200], R6 ;  /* 0x0002000601007387 */ /* 0x0001e80000100800 */
[----:B------:R0:W-:Y:S01]  /*0a10*/  STL [R1+0x204], R7 ;  /* 0x0002040701007387 */ /* 0x0001e20000100800 */
[----:B------:R-:W-:Y:S05]  /*0a20*/  @!P2 BRA `(.L_x_5) ;  /* 0x00000000000ca947 */ /* 0x000fea0003800000 */
[----:B------:R-:W-:Y:S01]  /*0a30*/  UCGABAR_WAIT ;  /* 0x0000000000007dc7 */ /* 0x000fe20008000000 */
[----:B------:R-:W-:Y:S01]  /*0a40*/  CCTL.IVALL ;  /* 0x00000000ff00798f */ /* 0x000fe20002000000 */
[----:B------:R-:W-:Y:S05]  /*0a50*/  BRA `(.L_x_6) ;  /* 0x0000000000047947 */ /* 0x000fea0003800000 */
.L_x_5:
[----:B------:R-:W-:Y:S06]  /*0a60*/  BAR.SYNC.DEFER_BLOCKING 0x0 ;  /* 0x0000000000007b1d */ /* 0x000fec0000010000 */
.L_x_6:
[----:B------:R-:W-:Y:S05]  /*0a70*/  @!P1 BRA `(.L_x_7) ;  /* 0x0000021800009947 */ /* 0x000fea0003800000 */
[----:B------:R-:W-:-:S06]  /*0a80*/  UISETP.GT.U32.AND UP0, UPT, UR16, 0x1, UPT ;  /* 0x000000011000788c */ /* 0x000fcc000bf04070 */
[----:B------:R-:W-:-:S13]  /*0a90*/  PLOP3.LUT P0, PT, PT, PT, UP0, 0x80, 0x0 ;  /* 0x000000000000781c */ /* 0x000fda0003f0f008 */
[----:B------:R-:W-:Y:S05]  /*0aa0*/  @P0 EXIT ;  /* 0x000000000000094d */ /* 0x000fea0003800000 */
[----:B------:R-:W-:Y:S01]  /*0ab0*/  ULDC.64 UR4, c[0x0][0x650] ;  /* 0x0001940000047ab9 */ /* 0x000fe20000000a00 */
[----:B------:R-:W-:Y:S01]  /*0ac0*/  UMOV UR40, 0xffffffff ;  /* 0xffffffff00287882 */ /* 0x000fe20000000000 */
[----:B------:R-:W-:Y:S01]  /*0ad0*/  ISETP.GE.U32.AND P0, PT, R7, UR4, PT ;  /* 0x0000000407007c0c */ /* 0x000fe2000bf06070 */
[----:B------:R-:W-:Y:S01]  /*0ae0*/  UMOV UR41, 0xffffffff ;  /* 0xffffffff00297882 */ /* 0x000fe20000000000 */
[----:B------:R-:W-:Y:S01]  /*0af0*/  UMOV UR42, 0xffffffff ;  /* 0xffffffff002a7882 */ /* 0x000fe20000000000 */
[----:B------:R-:W-:Y:S02]  /*0b00*/  PRMT R0, RZ, 0x7610, R0 ;  /* 0x00007610ff007816 */ /* 0x000fe40000000000 */
[----:B------:R-:W-:-:S13]  /*0b10*/  ISETP.GE.U32.AND.EX P0, PT, R6, UR5, PT, P0 ;  /* 0x0000000506007c0c */ /* 0x000fda000bf06100 */
[----:B------:R-:W-:Y:S05]  /*0b20*/  @P0 BRA `(.L_x_8) ;  /* 0x0000000400480947 */ /* 0x000fea0003800000 */
[----:B------:R-:W-:Y:S01]  /*0b30*/  ULDC.64 UR16, c[0x0][0x628] ;  /* 0x00018a0000107ab9 */ /* 0x000fe20000000a00 */
[C---:B------:R-:W-:Y:S01]  /*0b40*/  R2UR UR19, R7.reuse ;  /* 0x00000000071372ca */ /* 0x040fe200000e0000 */
[----:B------:R-:W-:Y:S01]  /*0b50*/  ULDC UR18, c[0x0][0x630] ;  /* 0x00018c0000127ab9 */ /* 0x000fe20000000800 */
[----:B------:R-:W-:Y:S02]  /*0b60*/  ISETP.NE.U32.AND P0, PT, RZ, UR16, PT ;  /* 0x00000010ff007c0c */ /* 0x000fe4000bf05070 */
[----:B------:R-:W-:Y:S02]  /*0b70*/  R2UR UR4, R7 ;  /* 0x00000000070472ca */ /* 0x000fe400000e0000 */
[----:B------:R-:W-:Y:S02]  /*0b80*/  ISETP.NE.AND.EX P0, PT, RZ, UR17, PT, P0 ;  /* 0x00000011ff007c0c */ /* 0x000fe4000bf05300 */
[----:B------:R-:W-:-:S11]  /*0b90*/  R2UR UR5, R6 ;  /* 0x00000000060572ca */ /* 0x000fd600000e0000 */
[----:B------:R-:W-:Y:S05]  /*0ba0*/  @!P0 BRA `(.L_x_9) ;  /* 0x0000000000308947 */ /* 0x000fea0003800000 */
[----:B------:R-:W-:Y:S01]  /*0bb0*/  R2UR UR4, R7 ;  /* 0x00000000070472ca */ /* 0x000fe200000e0000 */
[----:B------:R-:W-:Y:S01]  /*0bc0*/  ULDC UR9, c[0x0][0x634] ;  /* 0x00018d0000097ab9 */ /* 0x000fe20000000800 */
[----:B------:R-:W-:-:S11]  /*0bd0*/  R2UR UR13, R6 ;  /* 0x00000000060d72ca */ /* 0x000fd600000e0000 */
[----:B------:R-:W-:-:S04]  /*0be0*/  UIADD3 UR9, UP0, UR4, UR9, URZ ;  /* 0x0000000904097290 */ /* 0x000fc8000ff1e03f */
[----:B------:R-:W-:-:S04]  /*0bf0*/  UIADD3.X UR13, URZ, UR13, URZ, UP0, !UPT ;  /* 0x0000000d3f0d7290 */ /* 0x000fc800087fe43f */
[----:B------:R-:W-:-:S04]  /*0c00*/  UIMAD.WIDE.U32 UR4, UR13, UR16, URZ ;  /* 0x000000100d0472a5 */ /* 0x000fc8000f8e003f */
[----:B------:R-:W-:Y:S02]  /*0c10*/  UIMAD.WIDE.U32 UR6, UP0, UR9, UR17, UR4 ;  /* 0x00000011090672a5 */ /* 0x000fe4000f800004 */
[----:B------:R-:W-:Y:S02]  /*0c20*/  UIMAD.WIDE.U32 UR4, UR9, UR16, URZ ;  /* 0x00000010090472a5 */ /* 0x000fe4000f8e003f */
[----:B------:R-:W-:Y:S02]  /*0c30*/  UIADD3.X UR15, URZ, URZ, URZ, UP0, !UPT ;  /* 0x0000003f3f0f7290 */ /* 0x000fe400087fe43f */
[----:B------:R-:W-:Y:S01]  /*0c40*/  UIADD3 URZ, UP0, UR5, UR6, URZ ;  /* 0x00000006053f7290 */ /* 0x000fe2000ff1e03f */
[----:B------:R-:W-:-:S03]  /*0c50*/  UMOV UR14, UR7 ;  /* 0x00000007000e7c82 */ /* 0x000fc60008000000 */
[----:B------:R-:W-:-:S12]  /*0c60*/  UIMAD.WIDE.U32.X UR4, UR13, UR17, UR14, UP0 ;  /* 0x000000110d0472a5 */ /* 0x000fd800080e040e */
.L_x_9:
[----:B------:R-:W-:Y:S01]  /*0c70*/  USHF.R.U64 UR42, UR4, UR18, UR5 ;  /* 0x00000012042a7299 */ /* 0x000fe20008001205 */
[----:B------:R-:W-:Y:S01]  /*0c80*/  R2UR UR7, R6 ;  /* 0x00000000060772ca */ /* 0x000fe200000e0000 */
[----:B------:R-:W-:Y:S02]  /*0c90*/  USHF.R.U32.HI UR4, URZ, UR18, UR5 ;  /* 0x000000123f047299 */ /* 0x000fe40008011605 */
[----:B------:R-:W-:Y:S01]  /*0ca0*/  UIADD3 UR5, UP0, URZ, -UR42, URZ ;  /* 0x8000002a3f057290 */ /* 0x000fe2000ff1e03f */
[----:B------:R-:W-:Y:S01]  /*0cb0*/  ULDC.64 UR14, c[0x0][0x620] ;  /* 0x00018800000e7ab9 */ /* 0x000fe20000000a00 */
[----:B------:R-:W-:Y:S02]  /*0cc0*/  UMOV UR6, UR19 ;  /* 0x0000001300067c82 */ /* 0x000fe40008000000 */
[----:B------:R-:W-:Y:S01]  /*0cd0*/  UIADD3.X UR4, URZ, ~UR4, URZ, UP0, !UPT ;  /* 0x800000043f047290 */ /* 0x000fe200087fe43f */
[----:B------:R-:W-:Y:S01]  /*0ce0*/  ULDC UR9, c[0x0][0x618] ;  /* 0x0001860000097ab9 */ /* 0x000fe20000000800 */
[----:B------:R-:W-:-:S02]  /*0cf0*/  UIMAD UR12, UR11, UR12, UR10 ;  /* 0x0000000c0b0c72a4 */ /* 0x000fc4000f8e020a */
[----:B------:R-:W-:Y:S02]  /*0d00*/  UIMAD UR4, UR4, UR14, URZ ;  /* 0x0000000e040472a4 */ /* 0x000fe4000f8e023f */
[----:B------:R-:W-:Y:S02]  /*0d10*/  UIMAD.WIDE.U32 UR6, UR5, UR14, UR6 ;  /* 0x0000000e050672a5 */ /* 0x000fe4000f8e0006 */
[----:B------:R-:W-:Y:S01]  /*0d20*/  UIMAD UR4, UR5, UR15, UR4 ;  /* 0x0000000f050472a4 */ /* 0x000fe2000f8e0204 */
[----:B------:R-:W-:Y:S01]  /*0d30*/  ULDC UR10, c[0x0][0x608] ;  /* 0x00018200000a7ab9 */ /* 0x000fe20000000800 */
[----:B------:R-:W-:Y:S02]  /*0d40*/  ULDC UR18, c[0x0][0x658] ;  /* 0x0001960000127ab9 */ /* 0x000fe40000000800 */
[----:B------:R-:W-:Y:S01]  /*0d50*/  UIADD3 UR7, UR7, UR4, URZ ;  /* 0x0000000407077290 */ /* 0x000fe2000fffe03f */
[----:B------:R-:W-:Y:S02]  /*0d60*/  UMOV UR11, 0xffffffff ;  /* 0xffffffff000b7882 */ /* 0x000fe40000000000 */
[----:B------:R-:W-:Y:S01]  /*0d70*/  ULDC.64 UR4, c[0x0][0x640] ;  /* 0x0001900000047ab9 */ /* 0x000fe20000000a00 */
[----:B------:R-:W-:Y:S01]  /*0d80*/  USHF.R.U64 UR16, UR6, UR9, UR7 ;  /* 0x0000000906107299 */ /* 0x000fe20008001207 */
[----:B------:R-:W-:Y:S01]  /*0d90*/  ISETP.NE.U32.AND P0, PT, RZ, UR4, PT ;  /* 0x00000004ff007c0c */ /* 0x000fe2000bf05070 */
[----:B------:R-:W-:-:S02]  /*0da0*/  USHF.R.U32.HI UR7, URZ, UR9, UR7 ;  /* 0x000000093f077299 */ /* 0x000fc40008011607 */
[----:B------:R-:W-:Y:S01]  /*0db0*/  USHF.L.U32 UR6, UR11, UR18, URZ ;  /* 0x000000120b067299 */ /* 0x000fe2000800063f */
[----:B------:R-:W-:Y:S01]  /*0dc0*/  ISETP.NE.AND.EX P0, PT, RZ, UR5, PT, P0 ;  /* 0x00000005ff007c0c */ /* 0x000fe2000bf05300 */
[----:B------:R-:W-:Y:S02]  /*0dd0*/  USHF.R.U64 UR22, UR16, UR10, UR7 ;  /* 0x0000000a10167299 */ /* 0x000fe40008001207 */
[----:B------:R-:W-:Y:S02]  /*0de0*/  USHF.R.U32.HI UR7, URZ, UR10, UR7 ;  /* 0x0000000a3f077299 */ /* 0x000fe40008011607 */
[----:B------:R-:W-:Y:S02]  /*0df0*/  UISETP.NE.AND UP1, UPT, UR39, URZ, UPT ;  /* 0x0000003f2700728c */ /* 0x000fe4000bf25270 */
[----:B------:R-:W-:Y:S01]  /*0e00*/  USHF.R.U64 UR23, UR22, UR18, UR7 ;  /* 0x0000001216177299 */ /* 0x000fe20008001207 */
[----:B------:R-:W-:Y:S01]  /*0e10*/  ULDC UR17, c[0x0][0x600] ;  /* 0x0001800000117ab9 */ /* 0x000fe20000000800 */
[----:B------:R-:W-:-:S02]  /*0e20*/  ULOP3.LUT UR13, URZ, UR6, URZ, 0x33, !UPT ;  /* 0x000000063f0d7292 */ /* 0x000fc4000f8e333f */
[----:B------:R-:W-:Y:S02]  /*0e30*/  UIADD3 UR15, UR17, -0x1, URZ ;  /* 0xffffffff110f7890 */ /* 0x000fe4000fffe03f */
[----:B------:R-:W-:Y:S02]  /*0e40*/  USEL UR12, UR8, UR12, !UP1 ;  /* 0x0000000c080c7287 */ /* 0x000fe4000c800000 */
[----:B------:R-:W-:Y:S01]  /*0e50*/  USHF.R.U32.HI UR7, URZ, UR18, UR7 ;  /* 0x000000123f077299 */ /* 0x000fe20008011607 */
[----:B------:R-:W-:Y:S01]  /*0e60*/  ULDC UR19, c[0x0][0x648] ;  /* 0x0001920000137ab9 */ /* 0x000fe20000000800 */
[----:B------:R-:W-:Y:S01]  /*0e70*/  ULDC UR20, c[0x0][0x638] ;  /* 0x00018e0000147ab9 */ /* 0x000fe20000000800 */
[----:B------:R-:W-:Y:S01]  /*0e80*/  UMOV UR21, 0x1 ;  /* 0x0000000100157882 */ /* 0x000fe20000000000 */
[----:B------:R-:W-:Y:S01]  /*0e90*/  UMOV UR6, UR23 ;  /* 0x0000001700067c82 */ /* 0x000fe20008000000 */
[----:B------:R-:W-:Y:S07]  /*0ea0*/  @!P0 BRA `(.L_x_10) ;  /* 0x0000000000308947 */ /* 0x000fee0003800000 */
[----:B------:R-:W-:Y:S02]  /*0eb0*/  ULDC UR10, c[0x0][0x64c] ;  /* 0x00019300000a7ab9 */ /* 0x000fe40000000800 */
        /* <DEDUP_REMOVED lines=8> */
[----:B------:R-:W-:-:S07]  /*0f40*/  UIMAD.WIDE.U32.X UR4, UR14, UR5, UR10, UP0 ;  /* 0x000000050e0472a5 */ /* 0x000fce00080e040a */
[----:B------:R-:W-:Y:S01]  /*0f50*/  UMOV UR6, UR4 ;  /* 0x0000000400067c82 */ /* 0x000fe20008000000 */
[----:B------:R-:W-:-:S05]  /*0f60*/  UMOV UR7, UR5 ;  /* 0x0000000500077c82 */ /* 0x000fca0008000000 */
.L_x_10:
[----:B------:R-:W-:Y:S01]  /*0f70*/  USHF.R.U64 UR5, UR6, UR19, UR7 ;  /* 0x0000001306057299 */ /* 0x000fe20008001207 */
[----:B------:R-:W-:Y:S01]  /*0f80*/  IMAD.MOV.U32 R0, RZ, RZ, 0x1 ;  /* 0x00000001ff007424 */ /* 0x000fe200078e00ff */
[----:B------:R-:W-:Y:S02]  /*0f90*/  USHF.L.U32 UR4, UR21, UR18, URZ ;  /* 0x0000001215047299 */ /* 0x000fe4000800063f */
[----:B------:R-:W-:Y:S02]  /*0fa0*/  ULOP3.LUT UR13, UR22, UR13, URZ, 0xc0, !UPT ;  /* 0x0000000d160d7292 */ /* 0x000fe4000f8ec03f */
[----:B------:R-:W-:Y:S02]  /*0fb0*/  UIADD3 UR6, -UR5, URZ, URZ ;  /* 0x0000003f05067290 */ /* 0x000fe4000fffe13f */
[----:B------:R-:W-:Y:S02]  /*0fc0*/  UIMAD UR13, UR4, UR5, UR13 ;  /* 0x00000005040d72a4 */ /* 0x000fe4000f8e020d */
[----:B------:R-:W-:-:S02]  /*0fd0*/  ULOP3.LUT UR15, UR16, UR15, URZ, 0xc0, !UPT ;  /* 0x0000000f100f7292 */ /* 0x000fc4000f8ec03f */
[----:B------:R-:W-:Y:S01]  /*0fe0*/  UIMAD UR4, UR6, UR20, UR23 ;  /* 0x00000014060472a4 */ /* 0x000fe2000f8e0217 */
[----:B------:R-:W-:Y:S01]  /*0ff0*/  ULDC UR5, c[0x0][0x610] ;  /* 0x0001840000057ab9 */ /* 0x000fe20000000800 */
[----:B------:R-:W-:Y:S02]  /*1000*/  UISETP.NE.AND UP0, UPT, UR39, URZ, UPT ;  /* 0x0000003f2700728c */ /* 0x000fe4000bf05270 */
[----:B------:R-:W-:Y:S02]  /*1010*/  UIMAD UR12, UR13, UR5, UR12 ;  /* 0x000000050d0c72a4 */ /* 0x000fe4000f8e020c */
[----:B------:R-:W-:-:S04]  /*1020*/  UIMAD UR4, UR4, UR17, UR15 ;  /* 0x00000011040472a4 */ /* 0x000fc8000f8e020f */
[----:B------:R-:W-:Y:S02]  /*1030*/  USEL UR41, UR4, UR12, !UP0 ;  /* 0x0000000c04297287 */ /* 0x000fe4000c000000 */
[----:B------:R-:W-:-:S12]  /*1040*/  USEL UR40, UR12, UR4, !UP0 ;  /* 0x000000040c287287 */ /* 0x000fd8000c000000 */
.L_x_8:
[----:B------:R-:W-:-:S08]  /*1050*/  NOP ;  /* 0x0000000000007918 */ /* 0x000fd00000000000 */
[----:B------:R-:W1:Y:S02]  /*1060*/  USETMAXREG.TRY_ALLOC.CTAPOOL UP0, 0xf0 ;  /* 0x000000f0000079c8 */ /* 0x000e640008000600 */
[----:B-1----:R-:W-:-:S13]  /*1070*/  PLOP3.LUT P0, PT, PT, PT, UP0, 0x80, 0x0 ;  /* 0x000000000000781c */ /* 0x002fda0003f0f008 */
[----:B------:R-:W-:Y:S05]  /*1080*/  @!P0 BRA `(.L_x_8) ;  /* 0xfffffffc00f08947 */ /* 0x000fea000383ffff */
[----:B------:R-:W-:Y:S01]  /*1090*/  ULDC.64 UR4, c[0x0][0x598] ;  /* 0x0001660000047ab9 */ /* 0x000fe20000000a00 */
[----:B------:R-:W-:Y:S01]  /*10a0*/  ULDC.64 UR44, c[0x0][0x208] ;  /* 0x00008200002c7ab9 */ /* 0x000fe20000000a00 */
[----:B------:R-:W-:-:S04]  /*10b0*/  ISETP.NE.U32.AND P0, PT, RZ, UR4, PT ;  /* 0x00000004ff007c0c */ /* 0x000fc8000bf05070 */
[----:B------:R-:W-:-:S13]  /*10c0*/  ISETP.NE.AND.EX P0, PT, RZ, UR5, PT, P0 ;  /* 0x00000005ff007c0c */ /* 0x000fda000bf05300 */
[----:B------:R-:W-:Y:S05]  /*10d0*/  @!P0 BRA `(.L_x_11) ;  /* 0x00000000001c8947 */ /* 0x000fea0003800000 */
[----:B------:R-:W1:Y:S02]  /*10e0*/  LDC.64 R2, c[0x0][0x598] ;  /* 0x00016600ff027b82 */ /* 0x000e640000000a00 */
[----:B-1----:R-:W2:Y:S02]  /*10f0*/  LDG.E.64 R2, desc[UR44][R2.64] ;  /* 0x0000002c02027981 */ /* 0x002ea4000c1e1b00 */
[----:B--2---:R-:W-:-:S04]  /*1100*/  ISETP.NE.U32.AND P0, PT, R2, RZ, PT ;  /* 0x000000ff0200720c */ /* 0x004fc80003f05070 */
[----:B------:R-:W-:-:S13]  /*1110*/  ISETP.NE.AND.EX P0, PT, R3, RZ, PT, P0 ;  /* 0x000000ff0300720c */ /* 0x000fda0003f05300 */
[----:B------:R-:W-:Y:S05]  /*1120*/  @!P0 BRA `(.L_x_11) ;  /* 0x0000000000088947 */ /* 0x000fea0003800000 */
[----:B------:R1:W5:Y:S01]  /*1130*/  LD.E R2, desc[UR44][R2.64] ;  /* 0x0000002c02027980 */ /* 0x000362000c101900 */
[----:B------:R-:W-:Y:S05]  /*1140*/  BRA `(.L_x_12) ;  /* 0x0000000000247947 */ /* 0x000fea0003800000 */
.L_x_11:
[----:B------:R-:W-:Y:S02]  /*1150*/  ULDC.64 UR4, c[0x0][0x588] ;  /* 0x0001620000047ab9 */ /* 0x000fe40000000a00 */
[----:B------:R-:W-:-:S04]  /*1160*/  ISETP.NE.U32.AND P0, PT, RZ, UR4, PT ;  /* 0x00000004ff007c0c */ /* 0x000fc8000bf05070 */
[----:B------:R-:W-:-:S13]  /*1170*/  ISETP.NE.AND.EX P0, PT, RZ, UR5, PT, P0 ;  /* 0x00000005ff007c0c */ /* 0x000fda000bf05300 */
[----:B------:R-:W-:Y:S05]  /*1180*/  @!P0 BRA `(.L_x_13) ;  /* 0x00000000000c8947 */ /* 0x000fea0003800000 */
[----:B------:R-:W1:Y:S02]  /*1190*/  LDC.64 R2, c[0x0][0x588] ;  /* 0x00016200ff027b82 */ /* 0x000e640000000a00 */
[----:B-1----:R2:W5:Y:S01]  /*11a0*/  LDG.E R2, desc[UR44][R2.64] ;  /* 0x0000002c02027981 */ /* 0x002562000c1e1900 */
[----:B------:R-:W-:Y:S05]  /*11b0*/  BRA `(.L_x_12) ;  /* 0x0000000000087947 */ /* 0x000fea0003800000 */
.L_x_13:
[----:B------:R-:W-:Y:S02]  /*11c0*/  ULDC UR4, c[0x0][0x580] ;  /* 0x0001600000047ab9 */ /* 0x000fe40000000800 */
[----:B------:R-:W-:-:S07]  /*11d0*/  IMAD.U32 R2, RZ, RZ, UR4 ;  /* 0x00000004ff027e24 */ /* 0x000fce000f8e00ff */
.L_x_12:
[----:B------:R-:W-:Y:S02]  /*11e0*/  ULDC.64 UR4, c[0x0][0x5a0] ;  /* 0x0001680000047ab9 */ /* 0x000fe40000000a00 */
[----:B------:R-:W-:-:S04]  /*11f0*/  ISETP.NE.U32.AND P0, PT, RZ, UR4, PT ;  /* 0x00000004ff007c0c */ /* 0x000fc8000bf05070 */
[----:B------:R-:W-:-:S13]  /*1200*/  ISETP.NE.AND.EX P0, PT, RZ, UR5, PT, P0 ;  /* 0x00000005ff007c0c */ /* 0x000fda000bf05300 */
[----:B------:R-:W-:Y:S05]  /*1210*/  @!P0 BRA `(.L_x_14) ;  /* 0x00000000001c8947 */ /* 0x000fea0003800000 */
[----:B------:R-:W3:Y:S02]  /*1220*/  LDC.64 R4, c[0x0][0x5a0] ;  /* 0x00016800ff047b82 */ /* 0x000ee40000000a00 */
[----:B---3--:R-:W3:Y:S02]  /*1230*/  LDG.E.64 R4, desc[UR44][R4.64] ;  /* 0x0000002c04047981 */ /* 0x008ee4000c1e1b00 */
[----:B---3--:R-:W-:-:S04]  /*1240*/  ISETP.NE.U32.AND P0, PT, R4, RZ, PT ;  /* 0x000000ff0400720c */ /* 0x008fc80003f05070 */
[----:B------:R-:W-:-:S13]  /*1250*/  ISETP.NE.AND.EX P0, PT, R5, RZ, PT, P0 ;  /* 0x000000ff0500720c */ /* 0x000fda0003f05300 */
[----:B------:R-:W-:Y:S05]  /*1260*/  @!P0 BRA `(.L_x_14) ;  /* 0x0000000000088947 */ /* 0x000fea0003800000 */
[----:B------:R3:W5:Y:S01]  /*1270*/  LD.E R16, desc[UR44][R4.64] ;  /* 0x0000002c04107980 */ /* 0x000762000c101900 */
[----:B------:R-:W-:Y:S05]  /*1280*/  BRA `(.L_x_15) ;  /* 0x0000000000247947 */ /* 0x000fea0003800000 */
.L_x_14:
[----:B------:R-:W-:Y:S02]  /*1290*/  ULDC.64 UR4, c[0x0][0x590] ;  /* 0x0001640000047ab9 */ /* 0x000fe40000000a00 */
[----:B------:R-:W-:-:S04]  /*12a0*/  ISETP.NE.U32.AND P0, PT, RZ, UR4, PT ;  /* 0x00000004ff007c0c */ /* 0x000fc8000bf05070 */
[----:B------:R-:W-:-:S13]  /*12b0*/  ISETP.NE.AND.EX P0, PT, RZ, UR5, PT, P0 ;  /* 0x00000005ff007c0c */ /* 0x000fda000bf05300 */
[----:B------:R-:W-:Y:S05]  /*12c0*/  @!P0 BRA `(.L_x_16) ;  /* 0x00000000000c8947 */ /* 0x000fea0003800000 */
[----:B------:R-:W3:Y:S02]  /*12d0*/  LDC.64 R4, c[0x0][0x590] ;  /* 0x00016400ff047b82 */ /* 0x000ee40000000a00 */
[----:B---3--:R4:W5:Y:S01]  /*12e0*/  LDG.E R16, desc[UR44][R4.64] ;  /* 0x0000002c04107981 */ /* 0x008962000c1e1900 */
[----:B------:R-:W-:Y:S05]  /*12f0*/  BRA `(.L_x_15) ;  /* 0x0000000000087947 */ /* 0x000fea0003800000 */
.L_x_16:
[----:B------:R-:W-:Y:S02]  /*1300*/  ULDC UR4, c[0x0][0x584] ;  /* 0x0001610000047ab9 */ /* 0x000fe40000000800 */
[----:B------:R-:W-:-:S07]  /*1310*/  MOV R16, UR4 ;  /* 0x0000000400107c02 */ /* 0x000fce0008000f00 */
.L_x_15:
[----:B------:R-:W-:-:S13]  /*1320*/  LOP3.LUT P0, RZ, R0, 0xff, RZ, 0xc0, !PT ;  /* 0x000000ff00ff7812 */ /* 0x000fda000780c0ff */
[----:B------:R-:W-:Y:S05]  /*1330*/  @!P0 EXIT ;  /* 0x000000000000894d */ /* 0x000fea0003800000 */
[----:B------:R-:W-:Y:S01]  /*1340*/  ULDC UR4, c[0x0][0x28c] ;  /* 0x0000a30000047ab9 */ /* 0x000fe20000000800 */
[----:B------:R-:W-:Y:S01]  /*1350*/  UMOV UR36, URZ ;  /* 0x0000003f00247c82 */ /* 0x000fe20008000000 */
[----:B------:R-:W-:Y:S01]  /*1360*/  UIADD3 UR4, UR4, 0x7f, URZ ;  /* 0x0000007f04047890 */ /* 0x000fe2000fffe03f */
[----:B------:R-:W-:-:S03]  /*1370*/  UMOV UR37, URZ ;  /* 0x0000003f00257c82 */ /* 0x000fc60008000000 */
[----:B------:R-:W-:-:S04]  /*1380*/  USHF.R.S32.HI UR5, URZ, 0x1f, UR4 ;  /* 0x0000001f3f057899 */ /* 0x000fc80008011404 */
[----:B------:R-:W-:-:S04]  /*1390*/  ULEA.HI UR5, UR5, UR4, URZ, 0x7 ;  /* 0x0000000405057291 */ /* 0x000fc8000f8f383f */
[----:B------:R-:W-:-:S12]  /*13a0*/  USHF.R.S32.HI UR43, URZ, 0x7, UR5 ;  /* 0x000000073f2b7899 */ /* 0x000fd80008011405 */
.L_x_544:
[----:B------:R-:W0:Y:S01]  /*13b0*/  S2R R0, SR_TID.X ;  /* 0x0000000000007919 */ /* 0x000e220000002100 */
[----:B-1----:R-:W1:Y:S01]  /*13c0*/  S2UR UR7, SR_CgaCtaId ;  /* 0x00000000000779c3 */ /* 0x002e620000008800 */
[----:B------:R-:W-:Y:S02]  /*13d0*/  UMOV UR6, 0x400 ;  /* 0x0000040000067882 */ /* 0x000fe40000000000 */
[----:B-1----:R-:W-:Y:S01]  /*13e0*/  ULEA UR6, UR7, UR6, 0x18 ;  /* 0x0000000607067291 */ /* 0x002fe2000f8ec03f */
[----:B0-----:R-:W-:-:S04]  /*13f0*/  LOP3.LUT R0, R0, 0x80, RZ, 0xc0, !PT ;  /* 0x0000008000007812 */ /* 0x001fc800078ec0ff */
[----:B------:R-:W-:-:S06]  /*1400*/  SHF.R.U32.HI R0, RZ, 0x7, R0 ;  /* 0x00000007ff007819 */ /* 0x000fcc0000011600 */
[----:B------:R-:W0:Y:S02]  /*1410*/  SHFL.IDX PT, R0, R0, RZ, 0x1f ;  /* 0x00001fff00007589 */ /* 0x000e2400000e0000 */
[----:B0-----:R-:W-:-:S13]  /*1420*/  R2UR UR4, R0 ;  /* 0x00000000000472ca */ /* 0x001fda00000e0000 */
[----:B------:R-:W-:-:S04]  /*1430*/  ULEA.HI UR5, UR4, UR4, URZ, 0x1 ;  /* 0x0000000404057291 */ /* 0x000fc8000f8f083f */
[----:B------:R-:W-:-:S04]  /*1440*/  ULOP3.LUT UR5, UR5, 0x7fffe, URZ, 0xc0, !UPT ;  /* 0x0007fffe05057892 */ /* 0x000fc8000f8ec03f */
[----:B------:R-:W-:-:S03]  /*1450*/  UIADD3 UR5, UR4, -UR5, URZ ;  /* 0x8000000504057290 */ /* 0x000fc6000fffe03f */
[----:B------:R-:W-:Y:S01]  /*1460*/  ULDC UR4, c[0x0][0x28c] ;  /* 0x0000a30000047ab9 */ /* 0x000fe20000000800 */
[----:B------:R-:W-:Y:S01]  /*1470*/  ULEA UR5, UR5, UR6, 0xd ;  /* 0x0000000605057291 */ /* 0x000fe2000f8e683f */
[----:B------:R-:W-:-:S03]  /*1480*/  ISETP.LT.AND P0, PT, RZ, UR4, PT ;  /* 0x00000004ff007c0c */ /* 0x000fc6000bf01270 */
[----:B------:R-:W-:-:S04]  /*1490*/  UIADD3 UR5, UR5, 0x100, URZ ;  /* 0x0000010005057890 */ /* 0x000fc8000fffe03f */
[----:B------:R-:W-:-:S04]  /*14a0*/  USHF.R.U32.HI UR5, URZ, 0x4, UR5 ;  /* 0x000000043f057899 */ /* 0x000fc80008011605 */
[----:B------:R-:W-:Y:S02]  /*14b0*/  ULOP3.LUT UR46, UR5, 0x3fff, URZ, 0xc0, !UPT ;  /* 0x00003fff052e7892 */ /* 0x000fe4000f8ec03f */
[----:B---3--:R-:W-:Y:S10]  /*14c0*/  @P0 BRA `(.L_x_17) ;  /* 0x0000000000400947 */ /* 0x008ff40003800000 */
[----:B------:R-:W-:Y:S01]  /*14d0*/  MOV R0, 0x0 ;  /* 0x0000000000007802 */ /* 0x000fe20000000f00 */
[----:B------:R-:W-:Y:S01]  /*14e0*/  ULDC.64 UR4, c[0x4][0x68] ;  /* 0x01001a0000047ab9 */ /* 0x000fe20000000a00 */
[----:B------:R-:W-:Y:S01]  /*14f0*/  ULDC.64 UR6, c[0x4][0x8] ;  /* 0x0100020000067ab9 */ /* 0x000fe20000000a00 */
[----:B---34-:R-:W-:Y:S01]  /*1500*/  IMAD.U32 R4, RZ, RZ, UR4 ;  /* 0x00000004ff047e24 */ /* 0x018fe2000f8e00ff */
[----:B------:R0:W1:Y:S01]  /*1510*/  LDC.64 R14, c[0x4][R0] ;  /* 0x01000000000e7b82 */ /* 0x0000620000000a00 */
[----:B------:R-:W-:Y:S01]  /*1520*/  IMAD.U32 R5, RZ, RZ, UR5 ;  /* 0x00000005ff057e24 */ /* 0x000fe2000f8e00ff */
[----:B------:R-:W-:Y:S01]  /*1530*/  ULDC.64 UR4, c[0x4][0x70] ;  /* 0x01001c0000047ab9 */ /* 0x000fe20000000a00 */
[----:B------:R-:W-:Y:S01]  /*1540*/  IMAD.U32 R10, RZ, RZ, UR6 ;  /* 0x00000006ff0a7e24 */ /* 0x000fe2000f8e00ff */
[----:B------:R-:W-:Y:S01]  /*1550*/  MOV R6, UR4 ;  /* 0x0000000400067c02 */ /* 0x000fe20008000f00 */
[----:B------:R-:W-:Y:S01]  /*1560*/  IMAD.U32 R7, RZ, RZ, UR5 ;  /* 0x00000005ff077e24 */ /* 0x000fe2000f8e00ff */
[----:B------:R-:W-:Y:S01]  /*1570*/  MOV R11, UR7 ;  /* 0x00000007000b7c02 */ /* 0x000fe20008000f00 */
[----:B------:R-:W-:Y:S01]  /*1580*/  IMAD.MOV.U32 R8, RZ, RZ, 0x1e1 ;  /* 0x000001e1ff087424 */ /* 0x000fe200078e00ff */
[----:B------:R-:W-:Y:S01]  /*1590*/  MOV R13, RZ ;  /* 0x000000ff000d7202 */ /* 0x000fe20000000f00 */
[----:B0-----:R-:W-:-:S07]  /*15a0*/  IMAD.MOV.U32 R12, RZ, RZ, 0x1 ;  /* 0x00000001ff0c7424 */ /* 0x001fce00078e00ff */
[----:B------:R-:W-:-:S07]  /*15b0*/  LEPC R20, `(.L_x_17) ;  /* 0x000000001014794e */ /* 0x000fce0000000000 */
[----:B-12--5:R-:W-:Y:S05]  /*15c0*/  CALL.ABS.NOINC R14 ;  /* 0x000000000e007343 */ /* 0x026fea0003c00000 */
.L_x_17:
[----:B------:R-:W-:-:S06]  /*15d0*/  ULOP3.LUT UR4, UR38, 0x1, URZ, 0xfc, !UPT ;  /* 0x0000000126047892 */ /* 0x000fcc000f8efc3f */
[----:B------:R-:W-:-:S05]  /*15e0*/  IMAD.U32 R0, RZ, RZ, UR4 ;  /* 0x00000004ff007e24 */ /* 0x000fca000f8e00ff */
[----:B------:R-:W-:-:S13]  /*15f0*/  ISETP.NE.AND P0, PT, R0, 0x3, PT ;  /* 0x000000030000780c */ /* 0x000fda0003f05270 */
[----:B------:R-:W-:Y:S05]  /*1600*/  @!P0 BRA `(.L_x_18) ;  /* 0x0000000000048947 */ /* 0x000fea0003800000 */
[----:B------:R-:W-:Y:S01]  /*1610*/  BPT.TRAP 0x1 ;  /* 0x000000040000795c */ /* 0x000fe20000300000 */
.L_x_18:
[----:B------:R-:W0:Y:S01]  /*1620*/  S2UR UR5, SR_CgaCtaId ;  /* 0x00000000000579c3 */ /* 0x000e220000008800 */
[----:B------:R-:W-:Y:S01]  /*1630*/  UMOV UR4, 0x400 ;  /* 0x0000040000047882 */ /* 0x000fe20000000000 */
[----:B---34-:R-:W-:Y:S01]  /*1640*/  IMAD.U32 R5, RZ, RZ, UR37 ;  /* 0x00000025ff057e24 */ /* 0x018fe2000f8e00ff */
[----:B--2---:R-:W-:-:S04]  /*1650*/  MOV R3, UR36 ;  /* 0x0000002400037c02 */ /* 0x004fc80008000f00 */
[----:B------:R-:W-:Y:S01]  /*1660*/  SHF.L.U32 R3, R3, 0x1f, RZ ;  /* 0x0000001f03037819 */ /* 0x000fe200000006ff */
[----:B0-----:R-:W-:-:S06]  /*1670*/  ULEA UR4, UR5, UR4, 0x18 ;  /* 0x0000000405047291 */ /* 0x001fcc000f8ec03f */
[----:B------:R-:W-:-:S04]  /*1680*/  IMAD.U32 R0, RZ, RZ, UR4 ;  /* 0x00000004ff007e24 */ /* 0x000fc8000f8e00ff */
[----:B------:R-:W-:-:S04]  /*1690*/  IMAD R4, R5, 0x8, R0 ;  /* 0x0000000805047824 */ /* 0x000fc800078e0200 */
[----:B------:R0:W1:Y:S01]  /*16a0*/  SYNCS.PHASECHK.TRANS64.TRYWAIT P1, [R4+URZ], R3 ;  /* 0x00000003040075a7 */ /* 0x000062000802017f */
[----:B------:R-:W-:Y:S05]  /*16b0*/  @!P0 BRA `(.L_x_19) ;  /* 0x0000000000048947 */ /* 0x000fea0003800000 */
[----:B------:R-:W-:Y:S01]  /*16c0*/  BPT.TRAP 0x1 ;  /* 0x000000040000795c */ /* 0x000fe20000300000 */
.L_x_19:
[----:B-1----:R-:W-:Y:S05]  /*16d0*/  @P1 BRA `(.L_x_20) ;  /* 0x0000000000081947 */ /* 0x002fea0003800000 */
[----:B------:R-:W1:Y:S02]  /*16e0*/  SYNCS.PHASECHK.TRANS64.TRYWAIT P1, [R4+URZ], R3 ;  /* 0x00000003040075a7 */ /* 0x000e64000802017f */
[----:B-1----:R-:W-:Y:S05]  /*16f0*/  @!P1 BRA `(.L_x_21) ;  /* 0x0000022400189947 */ /* 0x002fea0003800000 */
.L_x_20:
[----:B------:R-:W-:-:S04]  /*1700*/  UISETP.LT.AND UP0, UPT, UR43, 0x1, UPT ;  /* 0x000000012b00788c */ /* 0x000fc8000bf01270 */
[----:B------:R-:W-:-:S06]  /*1710*/  USEL UR4, UR43, 0x1, UP0 ;  /* 0x000000012b047887 */ /* 0x000fcc0008000000 */
[----:B01----:R-:W-:Y:S01]  /*1720*/  MOV R3, UR4 ;  /* 0x0000000400037c02 */ /* 0x003fe20008000f00 */
[----:B------:R-:W-:Y:S05]  /*1730*/  WARPSYNC.ALL ;  /* 0x0000000000007948 */ /* 0x000fea0003800000 */
[----:B------:R-:W-:-:S04]  /*1740*/  IADD3 R3, -R3, UR43, RZ ;  /* 0x0000002b03037c10 */ /* 0x000fc8000fffe1ff */
[----:B------:R-:W-:Y:S02]  /*1750*/  ISETP.GE.AND P1, PT, R3, 0x1, PT ;  /* 0x000000010300780c */ /* 0x000fe40003f26270 */
[----:B------:R-:W-:Y:S01]  /*1760*/  R2UR UR4, R0 ;  /* 0x00000000000472ca */ /* 0x000fe200000e0000 */
[----:B------:R-:W-:Y:S01]  /*1770*/  WARPGROUP.ARRIVE ;  /* 0x00000000000079c5 */ /* 0x000fe20000000000 */
[----:B------:R-:W-:Y:S01]  /*1780*/  UMOV UR9, 0x40000040 ;  /* 0x4000004000097882 */ /* 0x000fe20000000000 */
[----:B------:R-:W-:Y:S01]  /*1790*/  UMOV UR11, 0x40000040 ;  /* 0x40000040000b7882 */ /* 0x000fe20000000000 */
[----:B------:R0:W-:Y:S01]  /*17a0*/  STL [R1+0x2c8], R17 ;  /* 0x0002c81101007387 */ /* 0x0001e20000100800 */
[----:B------:R-:W-:Y:S01]  /*17b0*/  UMOV UR15, UR11 ;  /* 0x0000000b000f7c82 */ /* 0x000fe20008000000 */
[----:B------:R-:W-:Y:S02]  /*17c0*/  UMOV UR13, 0x40000040 ;  /* 0x40000040000d7882 */ /* 0x000fe40000000000 */
[----:B-----5:R-:W-:Y:S04]  /*17d0*/  STL [R1+0x2c4], R16 ;  /* 0x0002c41001007387 */ /* 0x020fe80000100800 */
[----:B------:R-:W-:Y:S01]  /*17e0*/  STL [R1+0x2c0], R3 ;  /* 0x0002c00301007387 */ /* 0x000fe20000100800 */
[----:B------:R-:W-:-:S03]  /*17f0*/  UIADD3 UR4, UR4, 0x40100, URZ ;  /* 0x0004010004047890 */ /* 0x000fc6000fffe03f */
[----:B------:R1:W-:Y:S01]  /*1800*/  STL [R1+0x2bc], R2 ;  /* 0x0002bc0201007387 */ /* 0x0003e20000100800 */
[----:B------:R-:W-:-:S03]  /*1810*/  USHF.R.U32.HI UR4, URZ, 0x4, UR4 ;  /* 0x000000043f047899 */ /* 0x000fc60008011604 */
[----:B------:R2:W-:Y:S01]  /*1820*/  STL [R1+0x2cc], R0 ;  /* 0x0002cc0001007387 */ /* 0x0005e20000100800 */
[----:B------:R-:W-:Y:S02]  /*1830*/  ULOP3.LUT UR5, UR4, 0x3fff, URZ, 0xc0, !UPT ;  /* 0x00003fff04057892 */ /* 0x000fe4000f8ec03f */
[----:B------:R-:W-:Y:S02]  /*1840*/  ULOP3.LUT UR4, UR46, 0x10000, URZ, 0xfc, !UPT ;  /* 0x000100002e047892 */ /* 0x000fe4000f8efc3f */
[----:B------:R-:W-:Y:S02]  /*1850*/  ULOP3.LUT UR5, UR5, 0x10000, URZ, 0xfc, !UPT ;  /* 0x0001000005057892 */ /* 0x000fe4000f8efc3f */
[----:B------:R-:W-:Y:S02]  /*1860*/  ULEA UR8, UR37, UR4, 0xc ;  /* 0x0000000425087291 */ /* 0x000fe4000f8e603f */
[----:B------:R-:W-:Y:S02]  /*1870*/  ULEA UR6, UR37, UR5, 0xc ;  /* 0x0000000525067291 */ /* 0x000fe4000f8e603f */
[----:B------:R-:W-:-:S05]  /*1880*/  UIADD3 UR12, UR8, 0x400, URZ ;  /* 0x00000400080c7890 */ /* 0x000fca000fffe03f */
[----:B------:R-:W-:Y:S02]  /*1890*/  UMOV UR10, UR6 ;  /* 0x00000006000a7c82 */ /* 0x000fe40008000000 */
[----:B------:R-:W-:Y:S01]  /*18a0*/  HGMMA.64x256x16.F32 R24, gdesc[UR8], RZ, !UPT, gsb0 ;  /* 0x03e00000081879f0 */ /* 0x000fe2000c0008ff */
[----:B------:R-:W-:Y:S02]  /*18b0*/  UMOV UR14, UR10 ;  /* 0x0000000a000e7c82 */ /* 0x000fe40008000000 */
[----:B------:R-:W-:Y:S02]  /*18c0*/  WARPGROUP.DEPBAR.LE gsb0, 0x0 ;  /* 0x00008000000079c5 */ /* 0x000fe40000010000 */
[----:B------:R-:W-:Y:S01]  /*18d0*/  STL.64 [R1], R24 ;  /* 0x0000001801007387 */ /* 0x000fe20000100a00 */
[----:B------:R-:W-:Y:S01]  /*18e0*/  IMAD.MOV.U32 R235, RZ, RZ, R46 ;  /* 0x000000ffffeb7224 */ /* 0x000fe200078e002e */
[----:B------:R-:W-:Y:S01]  /*18f0*/  MOV R233, R48 ;  /* 0x0000003000e97202 */ /* 0x000fe20000000f00 */
[----:B------:R-:W-:Y:S01]  /*1900*/  IMAD.MOV.U32 R234, RZ, RZ, R47 ;  /* 0x000000ffffea7224 */ /* 0x000fe200078e002f */
[----:B------:R-:W-:Y:S01]  /*1910*/  STL.64 [R1+0x8], R26 ;  /* 0x0000081a01007387 */ /* 0x000fe20000100a00 */
        /* <DEDUP_REMOVED lines=73> */
[----:B0-----:R-:W-:Y:S01]  /*1db0*/  MOV R17, R135 ;  /* 0x0000008700117202 */ /* 0x001fe20000000f00 */
        /* <DEDUP_REMOVED lines=9> */
[----:B-1----:R-:W-:Y:S01]  /*1e50*/  MOV R2, R150 ;  /* 0x0000009600027202 */ /* 0x002fe20000000f00 */
[----:B------:R-:W-:Y:S01]  /*1e60*/  IMAD.MOV.U32 R196, RZ, RZ, R112 ;  /* 0x000000ffffc47224 */ /* 0x000fe200078e0070 */
[----:B------:R0:W-:Y:S01]  /*1e70*/  STL.64 [R1+0x50], R44 ;  /* 0x0000502c01007387 */ /* 0x0001e20000100a00 */
[----:B------:R-:W-:-:S02]  /*1e80*/  IMAD.MOV.U32 R197, RZ, RZ, R113 ;  /* 0x000000ffffc57224 */ /* 0x000fc400078e0071 */
[----:B------:R-:W-:Y:S01]  /*1e90*/  IMAD.MOV.U32 R199, RZ, RZ, R115 ;  /* 0x000000ffffc77224 */ /* 0x000fe200078e0073 */
[----:B------:R-:W-:Y:S01]  /*1ea0*/  STL [R1+0xaf0], R152 ;  /* 0x000af09801007387 */ /* 0x000fe20000100800 */
[----:B------:R-:W-:Y:S02]  /*1eb0*/  IMAD.MOV.U32 R200, RZ, RZ, R116 ;  /* 0x000000ffffc87224 */ /* 0x000fe400078e0074 */
[----:B------:R-:W-:Y:S02]  /*1ec0*/  IMAD.MOV.U32 R202, RZ, RZ, R118 ;  /* 0x000000ffffca7224 */ /* 0x000fe400078e0076 */
[----:B------:R-:W-:Y:S02]  /*1ed0*/  IMAD.MOV.U32 R203, RZ, RZ, R119 ;  /* 0x000000ffffcb7224 */ /* 0x000fe400078e0077 */
[----:B------:R-:W-:Y:S02]  /*1ee0*/  IMAD.MOV.U32 R205, RZ, RZ, R121 ;  /* 0x000000ffffcd7224 */ /* 0x000fe400078e0079 */
[----:B------:R-:W-:-:S02]  /*1ef0*/  IMAD.MOV.U32 R206, RZ, RZ, R122 ;  /* 0x000000ffffce7224 */ /* 0x000fc400078e007a */
[----:B------:R-:W-:Y:S02]  /*1f00*/  IMAD.MOV.U32 R208, RZ, RZ, R124 ;  /* 0x000000ffffd07224 */ /* 0x000fe400078e007c */
        /* <DEDUP_REMOVED lines=17> */
[----:B--2---:R-:W-:Y:S02]  /*2020*/  IMAD.MOV.U32 R0, RZ, RZ, R151 ;  /* 0x000000ffff007224 */ /* 0x004fe400078e0097 */
[----:B0-----:R-:W-:-:S06]  /*2030*/  WARPGROUP.ARRIVE ;  /* 0x00000000000079c5 */ /* 0x001fcc0000000000 */
[----:B------:R-:W-:Y:S03]  /*2040*/  HGMMA.64x256x16.F32 R24, gdesc[UR12], RZ, !UPT, gsb0 ;  /* 0x03e000000c1879f0 */ /* 0x000fe6000c0008ff */
[----:B------:R-:W-:Y:S02]  /*2050*/  WARPGROUP.DEPBAR.LE gsb0, 0x0 ;  /* 0x00008000000079c5 */ /* 0x000fe40000010000 */
[----:B------:R-:W-:Y:S04]  /*2060*/  STL.64 [R1+0xae8], R150 ;  /* 0x000ae89601007387 */ /* 0x000fe80000100a00 */
        /* <DEDUP_REMOVED lines=20> */
[----:B------:R0:W-:Y:S04]  /*21b0*/  STL.64 [R1+0xa40], R108 ;  /* 0x000a406c01007387 */ /* 0x0001e80000100a00 */
[----:B0-----:R-:W2:Y:S04]  /*21c0*/  LDL.LU R108, [R1] ;  /* 0x00000000016c7983 */ /* 0x001ea80000300800 */
[----:B------:R-:W2:Y:S04]  /*21d0*/  LDL.LU R109, [R1+0x4] ;  /* 0x00000400016d7983 */ /* 0x000ea80000300800 */
        /* <DEDUP_REMOVED lines=19> */
[----:B------:R-:W2:Y:S01]  /*2310*/  LDL.LU R129, [R1+0x54] ;  /* 0x0000540001817983 */ /* 0x000ea20000300800 */
        /* <DEDUP_REMOVED lines=31> */
[----:B------:R-:W-:Y:S01]  /*2510*/  UIADD3 UR12, UR8, 0x2, URZ ;  /* 0x00000002080c7890 */ /* 0x000fe2000fffe03f */
[----:B------:R-:W-:Y:S01]  /*2520*/  IMAD.MOV.U32 R214, RZ, RZ, R22 ;  /* 0x000000ffffd67224 */ /* 0x000fe200078e0016 */
[----:B------:R-:W-:Y:S01]  /*2530*/  UIADD3 UR14, UR6, 0x2, URZ ;  /* 0x00000002060e7890 */ /* 0x000fe2000fffe03f */
[----:B------:R-:W-:Y:S01]  /*2540*/  IMAD.MOV.U32 R216, RZ, RZ, R20 ;  /* 0x000000ffffd87224 */ /* 0x000fe200078e0014 */
[----:B------:R-:W-:Y:S01]  /*2550*/  UMOV UR13, 0x40000040 ;  /* 0x40000040000d7882 */ /* 0x000fe20000000000 */
[----:B------:R-:W-:Y:S01]  /*2560*/  IMAD.MOV.U32 R217, RZ, RZ, R19 ;  /* 0x000000ffffd97224 */ /* 0x000fe200078e0013 */
[----:B------:R-:W-:Y:S01]  /*2570*/  UMOV UR15, 0x40000040 ;  /* 0x40000040000f7882 */ /* 0x000fe20000000000 */
        /* <DEDUP_REMOVED lines=11> */
[----:B------:R-:W-:-:S06]  /*2630*/  IMAD.MOV.U32 R235, RZ, RZ, R0 ;  /* 0x000000ffffeb7224 */ /* 0x000fcc00078e0000 */
[----:B--2---:R-:W-:-:S06]  /*2640*/  WARPGROUP.ARRIVE ;  /* 0x00000000000079c5 */ /* 0x004fcc0000000000 */
[----:B------:R-:W-:Y:S03]  /*2650*/  HGMMA.64x256x16.F32 R108, gdesc[UR12], R108, gsb0 ;  /* 0x03e000000c6c79f0 */ /* 0x000fe6000800086c */
[----:B------:R-:W-:Y:S02]  /*2660*/  WARPGROUP.DEPBAR.LE gsb0, 0x0 ;  /* 0x00008000000079c5 */ /* 0x000fe40000010000 */
[----:B------:R-:W-:Y:S04]  /*2670*/  STL.64 [R1], R108 ;  /* 0x0000006c01007387 */ /* 0x000fe80000100a00 */
        /* <DEDUP_REMOVED lines=63> */
[----:B0-----:R-:W2:Y:S04]  /*2a70*/  LDL.LU R152, [R1+0xaf0] ;  /* 0x000af00001987983 */ /* 0x001ea80000300800 */
[----:B------:R-:W3:Y:S04]  /*2a80*/  LDL.LU.64 R150, [R1+0xae8] ;  /* 0x000ae80001967983 */ /* 0x000ee80000300a00 */
        /* <DEDUP_REMOVED lines=20> */
[----:B------:R-:W3:Y:S01]  /*2bd0*/  LDL.LU.64 R108, [R1+0xa40] ;  /* 0x000a4000016c7983 */ /* 0x000ee20000300a00 */
[----:B------:R-:W-:Y:S01]  /*2be0*/  UIADD3 UR12, UR8, 0x402, URZ ;  /* 0x00000402080c7890 */ /* 0x000fe2000fffe03f */
[----:B------:R-:W-:Y:S01]  /*2bf0*/  UMOV UR13, 0x40000040 ;  /* 0x40000040000d7882 */ /* 0x000fe20000000000 */
[----:B---3--:R-:W-:-:S07]  /*2c00*/  WARPGROUP.ARRIVE ;  /* 0x00000000000079c5 */ /* 0x008fce0000000000 */
[----:B------:R-:W-:Y:S03]  /*2c10*/  HGMMA.64x256x16.F32 R24, gdesc[UR12], R24, gsb0 ;  /* 0x03e000000c1879f0 */ /* 0x000fe60008000818 */
        /* <DEDUP_REMOVED lines=65> */
[----:B0-----:R-:W3:Y:S04]  /*3030*/  LDL.LU.64 R24, [R1] ;  /* 0x0000000001187983 */ /* 0x001ee80000300a00 */
        /* <DEDUP_REMOVED lines=63> */
[----:B------:R-:W-:-:S02]  /*3430*/  UIADD3 UR12, UR8, 0x4, URZ ;  /* 0x00000004080c7890 */ /* 0x000fc4000fffe03f */
[----:B------:R-:W-:Y:S01]  /*3440*/  UIADD3 UR14, UR6, 0x4, URZ ;  /* 0x00000004060e7890 */ /* 0x000fe2000fffe03f */
[----:B------:R-:W-:Y:S01]  /*3450*/  UMOV UR13, 0x40000040 ;  /* 0x40000040000d7882 */ /* 0x000fe20000000000 */
[----:B------:R-:W-:Y:S01]  /*3460*/  UMOV UR15, 0x40000040 ;  /* 0x40000040000f7882 */ /* 0x000fe20000000000 */
[----:B---3--:R-:W-:-:S06]  /*3470*/  WARPGROUP.ARRIVE ;  /* 0x00000000000079c5 */ /* 0x008fcc0000000000 */
[----:B------:R-:W-:Y:S03]  /*3480*/  HGMMA.64x256x16.F32 R24, gdesc[UR12], R24, gsb0 ;  /* 0x03e000000c1879f0 */ /* 0x000fe60008000818 */
[----:B------:R-:W-:Y:S02]  /*3490*/  WARPGROUP.DEPBAR.LE gsb0, 0x0 ;  /* 0x00008000000079c5 */ /* 0x000fe40000010000 */
[----:B------:R-:W-:Y:S01]  /*34a0*/  STL.64 [R1], R24 ;  /* 0x0000001801007387 */ /* 0x000fe20000100a00 */
[----:B------:R-:W-:Y:S01]  /*34b0*/  IMAD.MOV.U32 R2, RZ, RZ, R150 ;  /* 0x000000ffff027224 */ /* 0x000fe200078e0096 */
[----:B------:R-:W-:Y:S01]  /*34c0*/  MOV R0, R151 ;  /* 0x0000009700007202 */ /* 0x000fe20000000f00 */
[----:B------:R-:W-:Y:S01]  /*34d0*/  IMAD.MOV.U32 R3, RZ, RZ, R149 ;  /* 0x000000ffff037224 */ /* 0x000fe200078e0095 */
[----:B------:R-:W-:Y:S01]  /*34e0*/  STL.64 [R1+0x8], R26 ;  /* 0x0000081a01007387 */ /* 0x000fe20000100a00 */
[----:B------:R-:W-:Y:S01]  /*34f0*/  MOV R4, R148 ;  /* 0x0000009400047202 */ /* 0x000fe20000000f00 */
[----:B------:R-:W-:Y:S01]  /*3500*/  IMAD.MOV.U32 R6, RZ, RZ, R146 ;  /* 0x000000ffff067224 */ /* 0x000fe200078e0092 */
[----:B------:R-:W-:Y:S01]  /*3510*/  MOV R7, R145 ;  /* 0x0000009100077202 */ /* 0x000fe20000000f00 */
        /* <DEDUP_REMOVED lines=32> */
[----:B------:R0:W-:Y:S01]  /*3720*/  STL.64 [R1+0x50], R44 ;  /* 0x0000502c01007387 */ /* 0x0001e20000100a00 */
[----:B------:R-:W-:Y:S01]  /*3730*/  IMAD.MOV.U32 R207, RZ, RZ, R123 ;  /* 0x000000ffffcf7224 */ /* 0x000fe200078e007b */
[----:B------:R-:W-:Y:S01]  /*3740*/  MOV R202, R118 ;  /* 0x0000007600ca7202 */ /* 0x000fe20000000f00 */
[----:B------:R-:W-:Y:S01]  /*3750*/  IMAD.MOV.U32 R204, RZ, RZ, R120 ;  /* 0x000000ffffcc7224 */ /* 0x000fe200078e0078 */
[----:B------:R-:W3:Y:S01]  /*3760*/  LDL.LU.64 R150, [R1+0xa38] ;  /* 0x000a380001967983 */ /* 0x000ee20000300a00 */
        /* <DEDUP_REMOVED lines=96> */
[----:B------:R-:W-:-:S03]  /*3d70*/  IMAD.MOV.U32 R234, RZ, RZ, R47 ;  /* 0x000000ffffea7224 */ /* 0x000fc600078e002f */
        /* <DEDUP_REMOVED lines=28> */
[----:B0-----:R-:W3:Y:S04]  /*3f40*/  LDL.LU.64 R44, [R1+0x890] ;  /* 0x00089000012c7983 */ /* 0x001ee80000300a00 */
        /* <DEDUP_REMOVED lines=11> */
[----:B------:R-:W-:-:S02]  /*4000*/  UMOV UR13, 0x40000040 ;  /* 0x40000040000d7882 */ /* 0x000fc40000000000 */
[----:B--2---:R-:W-:Y:S01]  /*4010*/  STL [R1+0x838], R152 ;  /* 0x0008389801007387 */ /* 0x004fe20000100800 */
[----:B---3--:R-:W-:-:S06]  /*4020*/  WARPGROUP.ARRIVE ;  /* 0x00000000000079c5 */ /* 0x008fcc0000000000 */
        /* <DEDUP_REMOVED lines=74> */
[----:B------:R-:W-:-:S02]  /*44d0*/  IMAD.MOV.U32 R151, RZ, RZ, R214 ;  /* 0x000000ffff977224 */ /* 0x000fc400078e00d6 */
[----:B------:R-:W-:Y:S01]  /*44e0*/  IMAD.MOV.U32 R152, RZ, RZ, R213 ;  /* 0x000000ffff987224 */ /* 0x000fe200078e00d5 */
[----:B------:R-:W-:Y:S01]  /*44f0*/  MOV R213, R23 ;  /* 0x0000001700d57202 */ /* 0x000fe20000000f00 */
        /* <DEDUP_REMOVED lines=14> */
[----:B------:R-:W-:Y:S01]  /*45e0*/  IMAD.MOV.U32 R235, RZ, RZ, R0 ;  /* 0x000000ffffeb7224 */ /* 0x000fe200078e0000 */
[----:B------:R-:W-:Y:S02]  /*45f0*/  UIADD3 UR12, UR8, 0x6, URZ ;  /* 0x00000006080c7890 */ /* 0x000fe4000fffe03f */
[----:B------:R-:W-:Y:S01]  /*4600*/  UIADD3 UR14, UR6, 0x6, URZ ;  /* 0x00000006060e7890 */ /* 0x000fe2000fffe03f */
[----:B------:R-:W-:Y:S01]  /*4610*/  UMOV UR13, 0x40000040 ;  /* 0x40000040000d7882 */ /* 0x000fe20000000000 */
[----:B------:R-:W-:Y:S01]  /*4620*/  UMOV UR15, 0x40000040 ;  /* 0x40000040000f7882 */ /* 0x000fe20000000000 */
        /* <DEDUP_REMOVED lines=236> */
[----:B------:R-:W-:Y:S01]  /*54f0*/  STL.64 [R1+0x30], R36 ;  /* 0x0000302401007387 */ /* 0x000fe20000100a00 */
[----:B------:R-:W-:-:S03]  /*5500*/  IMAD.MOV.U32 R2, RZ, RZ, R150 ;  /* 0x000000ffff027224 */ /* 0x000fc600078e0096 */
[----:B------:R-:W-:Y:S01]  /*5510*/  STL.64 [R1+0x38], R38 ;  /* 0x0000382601007387 */ /* 0x000fe20000100a00 */
[----:B------:R-:W-:-:S03]  /*5520*/  IMAD.MOV.U32 R0, RZ, RZ, R151 ;  /* 0x000000ffff007224 */ /* 0x000fc600078e0097 */
[----:B------:R-:W-:Y:S01]  /*5530*/  STL.64 [R1+0x40], R40 ;  /* 0x0000402801007387 */ /* 0x000fe20000100a00 */
[----:B------:R-:W-:Y:S01]  /*5540*/  IMAD.MOV.U32 R4, RZ, RZ, R148 ;  /* 0x000000ffff047224 */ /* 0x000fe200078e0094 */
[----:B------:R-:W-:Y:S02]  /*5550*/  MOV R3, R149 ;  /* 0x0000009500037202 */ /* 0x000fe40000000f00 */
[----:B------:R-:W-:Y:S01]  /*5560*/  STL.64 [R1+0x48], R42 ;  /* 0x0000482a01007387 */ /* 0x000fe20000100a00 */
[----:B------:R-:W-:Y:S01]  /*5570*/  MOV R6, R146 ;  /* 0x0000009200067202 */ /* 0x000fe20000000f00 */
[----:B------:R-:W-:Y:S02]  /*5580*/  IMAD.MOV.U32 R5, RZ, RZ, R147 ;  /* 0x000000ffff057224 */ /* 0x000fe400078e0093 */
[----:B------:R0:W-:Y:S01]  /*5590*/  STL.64 [R1+0x50], R44 ;  /* 0x0000502c01007387 */ /* 0x0001e20000100a00 */
[----:B------:R-:W-:-:S03]  /*55a0*/  IMAD.MOV.U32 R8, RZ, RZ, R144 ;  /* 0x000000ffff087224 */ /* 0x000fc600078e0090 */
[----:B------:R-:W3:Y:S01]  /*55b0*/  LDL.LU.64 R150, [R1+0x780] ;  /* 0x0007800001967983 */ /* 0x000ee20000300a00 */
[----:B------:R-:W-:Y:S01]  /*55c0*/  IMAD.MOV.U32 R7, RZ, RZ, R145 ;  /* 0x000000ffff077224 */ /* 0x000fe200078e0091 */
[----:B------:R-:W-:Y:S02]  /*55d0*/  MOV R9, R143 ;  /* 0x0000008f00097202 */ /* 0x000fe40000000f00 */
[----:B------:R-:W3:Y:S01]  /*55e0*/  LDL.LU.64 R148, [R1+0x778] ;  /* 0x0007780001947983 */ /* 0x000ee20000300a00 */
[----:B------:R-:W-:Y:S01]  /*55f0*/  IMAD.MOV.U32 R10, RZ, RZ, R142 ;  /* 0x000000ffff0a7224 */ /* 0x000fe200078e008e */
[----:B------:R-:W-:Y:S02]  /*5600*/  MOV R12, R140 ;  /* 0x0000008c000c7202 */ /* 0x000fe40000000f00 */
[----:B------:R-:W3:Y:S01]  /*5610*/  LDL.LU.64 R146, [R1+0x770] ;  /* 0x0007700001927983 */ /* 0x000ee20000300a00 */
[----:B------:R-:W-:-:S03]  /*5620*/  IMAD.MOV.U32 R11, RZ, RZ, R141 ;  /* 0x000000ffff0b7224 */ /* 0x000fc600078e008d */
[----:B------:R-:W3:Y:S01]  /*5630*/  LDL.LU.64 R144, [R1+0x768] ;  /* 0x0007680001907983 */ /* 0x000ee20000300a00 */
[----:B------:R-:W-:Y:S01]  /*5640*/  IMAD.MOV.U32 R14, RZ, RZ, R138 ;  /* 0x000000ffff0e7224 */ /* 0x000fe200078e008a */
[----:B------:R-:W-:Y:S01]  /*5650*/  MOV R15, R137 ;  /* 0x00000089000f7202 */ /* 0x000fe20000000f00 */
[----:B------:R-:W-:Y:S01]  /*5660*/  IMAD.MOV.U32 R13, RZ, RZ, R139 ;  /* 0x000000ffff0d7224 */ /* 0x000fe200078e008b */
        /* <DEDUP_REMOVED lines=488> */
[----:B------:R-:W-:-:S03]  /*74f0*/  MOV R5, R150 ;  /* 0x0000009600057202 */ /* 0x000fc60000000f00 */
[----:B------:R-:W-:Y:S01]  /*7500*/  STL.64 [R1+0x38], R38 ;  /* 0x0000382601007387 */ /* 0x000fe20000100a00 */
[----:B------:R-:W-:-:S03]  /*7510*/  IMAD.MOV.U32 R4, RZ, RZ, R151 ;  /* 0x000000ffff047224 */ /* 0x000fc600078e0097 */
[----:B------:R-:W-:Y:S01]  /*7520*/  STL.64 [R1+0x40], R40 ;  /* 0x0000402801007387 */ /* 0x000fe20000100a00 */
[----:B------:R-:W-:-:S03]  /*7530*/  IMAD.MOV.U32 R7, RZ, RZ, R148 ;  /* 0x000000ffff077224 */ /* 0x000fc600078e0094 */
[----:B------:R-:W-:Y:S01]  /*7540*/  STL.64 [R1+0x48], R42 ;  /* 0x0000482a01007387 */ /* 0x000fe20000100a00 */
[----:B------:R-:W-:Y:S01]  /*7550*/  IMAD.MOV.U32 R6, RZ, RZ, R149 ;  /* 0x000000ffff067224 */ /* 0x000fe200078e0095 */
[----:B------:R-:W-:Y:S02]  /*7560*/  MOV R8, R147 ;  /* 0x0000009300087202 */ /* 0x000fe40000000f00 */
[----:B------:R0:W-:Y:S01]  /*7570*/  STL.64 [R1+0x50], R44 ;  /* 0x0000502c01007387 */ /* 0x0001e20000100a00 */
        /* <DEDUP_REMOVED lines=149> */
[----:B------:R-:W-:Y:S02]  /*7ed0*/  IMAD.MOV.U32 R0, RZ, RZ, R46 ;  /* 0x000000ffff007224 */ /* 0x000fe400078e002e */
[----:B------:R-:W-:Y:S01]  /*7ee0*/  IMAD.MOV.U32 R17, RZ, RZ, R47 ;  /* 0x000000ffff117224 */ /* 0x000fe200078e002f */
        /* <DEDUP_REMOVED lines=100> */
[----:B------:R-:W-:Y:S01]  /*8530*/  IMAD.MOV.U32 R222, RZ, RZ, R19 ;  /* 0x000000ffffde7224 */ /* 0x000fe200078e0013 */
[----:B------:R0:W5:Y:S01]  /*8540*/  LDL.LU R0, [R1+0x2cc] ;  /* 0x0002cc0001007983 */ /* 0x0001620000300800 */
[----:B------:R-:W-:-:S02]  /*8550*/  IMAD.MOV.U32 R224, RZ, RZ, R15 ;  /* 0x000000ffffe07224 */ /* 0x000fc400078e000f */
[----:B------:R-:W-:Y:S01]  /*8560*/  IMAD.MOV.U32 R225, RZ, RZ, R14 ;  /* 0x000000ffffe17224 */ /* 0x000fe200078e000e */
[----:B------:R0:W5:Y:S01]  /*8570*/  LDL.LU R17, [R1+0x2c8] ;  /* 0x0002c80001117983 */ /* 0x0001620000300800 */
[----:B------:R-:W-:Y:S02]  /*8580*/  IMAD.MOV.U32 R227, RZ, RZ, R12 ;  /* 0x000000ffffe37224 */ /* 0x000fe400078e000c */
[----:B------:R-:W-:Y:S01]  /*8590*/  IMAD.MOV.U32 R228, RZ, RZ, R11 ;  /* 0x000000ffffe47224 */ /* 0x000fe200078e000b */
[----:B------:R0:W5:Y:S01]  /*85a0*/  LDL.LU R16, [R1+0x2c4] ;  /* 0x0002c40001107983 */ /* 0x0001620000300800 */
[----:B------:R-:W-:Y:S02]  /*85b0*/  IMAD.MOV.U32 R230, RZ, RZ, R9 ;  /* 0x000000ffffe67224 */ /* 0x000fe400078e0009 */
[----:B------:R-:W-:Y:S01]  /*85c0*/  IMAD.MOV.U32 R231, RZ, RZ, R8 ;  /* 0x000000ffffe77224 */ /* 0x000fe200078e0008 */
[----:B------:R0:W5:Y:S01]  /*85d0*/  LDL.LU R3, [R1+0x2c0] ;  /* 0x0002c00001037983 */ /* 0x0001620000300800 */
[----:B------:R-:W-:-:S02]  /*85e0*/  IMAD.MOV.U32 R233, RZ, RZ, R6 ;  /* 0x000000ffffe97224 */ /* 0x000fc400078e0006 */
[----:B------:R-:W-:Y:S01]  /*85f0*/  IMAD.MOV.U32 R234, RZ, RZ, R5 ;  /* 0x000000ffffea7224 */ /* 0x000fe200078e0005 */
[----:B------:R0:W5:Y:S05]  /*8600*/  LDL.LU R2, [R1+0x2bc] ;  /* 0x0002bc0001027983 */ /* 0x00016a0000300800 */
        /* <DEDUP_REMOVED lines=67> */
[----:B-1----:R0:W5:Y:S04]  /*8a40*/  LDL.LU R152, [R1+0x2b8] ;  /* 0x0002b80001987983 */ /* 0x0021680000300800 */
[----:B------:R-:W2:Y:S04]  /*8a50*/  LDL.LU.64 R150, [R1+0x2b0] ;  /* 0x0002b00001967983 */ /* 0x000ea80000300a00 */
        /* <DEDUP_REMOVED lines=20> */
[----:B------:R-:W2:Y:S01]  /*8ba0*/  LDL.LU.64 R108, [R1+0x208] ;  /* 0x00020800016c7983 */ /* 0x000ea20000300a00 */
[----:B------:R-:W-:Y:S01]  /*8bb0*/  UIADD3 UR12, UR8, 0xc06, URZ ;  /* 0x00000c06080c7890 */ /* 0x000fe2000fffe03f */
[----:B------:R-:W-:Y:S01]  /*8bc0*/  UMOV UR13, 0x40000040 ;  /* 0x40000040000d7882 */ /* 0x000fe20000000000 */
[----:B--2---:R-:W-:-:S07]  /*8bd0*/  WARPGROUP.ARRIVE ;  /* 0x00000000000079c5 */ /* 0x004fce0000000000 */
[----:B------:R-:W-:Y:S03]  /*8be0*/  HGMMA.64x256x16.F32 R24, gdesc[UR12], R24, gsb0 ;  /* 0x03e000000c1879f0 */ /* 0x000fe60008000818 */
[----:B------:R-:W-:Y:S02]  /*8bf0*/  WARPGROUP.DEPBAR.LE gsb0, 0x0 ;  /* 0x00008000000079c5 */ /* 0x000fe40000010000 */
[----:B0-----:R-:W-:Y:S05]  /*8c00*/  @!P1 BRA `(.L_x_22) ;  /* 0x0000008000c89947 */ /* 0x001fea0003800000 */
[----:B------:R-:W-:Y:S01]  /*8c10*/  UIADD3 UR6, UR37, 0x1, URZ ;  /* 0x0000000125067890 */ /* 0x000fe2000fffe03f */
[----:B-----5:R-:W-:Y:S01]  /*8c20*/  R2UR UR9, R3 ;  /* 0x00000000030972ca */ /* 0x020fe200000e0000 */
[----:B------:R-:W-:Y:S02]  /*8c30*/  UMOV UR8, UR37 ;  /* 0x0000002500087c82 */ /* 0x000fe40008000000 */
[----:B------:R-:W-:-:S04]  /*8c40*/  UISETP.NE.AND UP0, UPT, UR6, 0x4, UPT ;  /* 0x000000040600788c */ /* 0x000fc8000bf05270 */
[----:B------:R-:W-:Y:S02]  /*8c50*/  USEL UR7, URZ, 0x1, UP0 ;  /* 0x000000013f077887 */ /* 0x000fe40008000000 */
[----:B------:R-:W-:Y:S02]  /*8c60*/  USEL UR6, UR6, URZ, UP0 ;  /* 0x0000003f06067287 */ /* 0x000fe40008000000 */
[----:B------:R-:W-:-:S12]  /*8c70*/  ULOP3.LUT UR7, UR36, UR7, URZ, 0x3c, !UPT ;  /* 0x0000000724077292 */ /* 0x000fd8000f8e3c3f */
.L_x_29:
[----:B------:R-:W-:Y:S05]  /*8c80*/  @!P0 BRA `(.L_x_23) ;  /* 0x0000000000048947 */ /* 0x000fea0003800000 */
[----:B------:R-:W-:Y:S01]  /*8c90*/  BPT.TRAP 0x1 ;  /* 0x000000040000795c */ /* 0x000fe20000300000 */
.L_x_23:
[----:B------:R-:W0:Y:S01]  /*8ca0*/  S2UR UR11, SR_CgaCtaId ;  /* 0x00000000000b79c3 */ /* 0x000e220000008800 */
[----:B------:R-:W-:Y:S01]  /*8cb0*/  UMOV UR10, 0x400 ;  /* 0x00000400000a7882 */ /* 0x000fe20000000000 */
[----:B------:R-:W-:Y:S02]  /*8cc0*/  IMAD.U32 R4, RZ, RZ, UR7 ;  /* 0x00000007ff047e24 */ /* 0x000fe4000f8e00ff */
[----:B------:R-:W-:-:S03]  /*8cd0*/  IMAD.U32 R3, RZ, RZ, UR6 ;  /* 0x00000006ff037e24 */ /* 0x000fc6000f8e00ff */
[----:B------:R-:W-:Y:S01]  /*8ce0*/  SHF.L.U32 R4, R4, 0x1f, RZ ;  /* 0x0000001f04047819 */ /* 0x000fe200000006ff */
[----:B0-----:R-:W-:-:S06]  /*8cf0*/  ULEA UR10, UR11, UR10, 0x18 ;  /* 0x0000000a0b0a7291 */ /* 0x001fcc000f8ec03f */
[----:B------:R-:W-:-:S05]  /*8d00*/  MOV R0, UR10 ;  /* 0x0000000a00007c02 */ /* 0x000fca0008000f00 */
[----:B------:R-:W-:-:S04]  /*8d10*/  IMAD R3, R3, 0x8, R0 ;  /* 0x0000000803037824 */ /* 0x000fc800078e0200 */
[----:B------:R0:W1:Y:S01]  /*8d20*/  SYNCS.PHASECHK.TRANS64.TRYWAIT P1, [R3+URZ], R4 ;  /* 0x00000004030075a7 */ /* 0x000062000802017f */
[----:B------:R-:W-:Y:S05]  /*8d30*/  @!P0 BRA `(.L_x_24) ;  /* 0x0000000000048947 */ /* 0x000fea0003800000 */
[----:B------:R-:W-:Y:S01]  /*8d40*/  BPT.TRAP 0x1 ;  /* 0x000000040000795c */ /* 0x000fe20000300000 */
.L_x_24:
[----:B-1----:R-:W-:Y:S05]  /*8d50*/  @P1 BRA `(.L_x_25) ;  /* 0x0000000000081947 */ /* 0x002fea0003800000 */
[----:B------:R-:W1:Y:S02]  /*8d60*/  SYNCS.PHASECHK.TRANS64.TRYWAIT P1, [R3+URZ], R4 ;  /* 0x00000004030075a7 */ /* 0x000e64000802017f */
[----:B-1----:R-:W-:Y:S05]  /*8d70*/  @!P1 BRA `(.L_x_26) ;  /* 0x000001ac008c9947 */ /* 0x002fea0003800000 */
.L_x_25:
        /* <DEDUP_REMOVED lines=64> */
[----:B--2---:R-:W2:Y:S04]  /*9180*/  LDL.LU.64 R24, [R1] ;  /* 0x0000000001187983 */ /* 0x004ea80000300a00 */
        /* <DEDUP_REMOVED lines=63> */
[----:B------:R-:W-:-:S02]  /*9580*/  ULEA UR10, UR6, UR4, 0xc ;  /* 0x00000004060a7291 */ /* 0x000fc4000f8e603f */
[----:B------:R-:W-:Y:S01]  /*9590*/  ULEA UR11, UR6, UR5, 0xc ;  /* 0x00000005060b7291 */ /* 0x000fe2000f8e603f */
[----:B------:R-:W-:Y:S01]  /*95a0*/  STL [R1+0x2c8], R17 ;  /* 0x0002c81101007387 */ /* 0x000fe20000100800 */
[----:B------:R-:W-:Y:S01]  /*95b0*/  UMOV UR13, 0x40000040 ;  /* 0x40000040000d7882 */ /* 0x000fe20000000000 */
[----:B------:R-:W-:Y:S02]  /*95c0*/  UMOV UR15, 0x40000040 ;  /* 0x40000040000f7882 */ /* 0x000fe40000000000 */
[----:B------:R-:W-:Y:S01]  /*95d0*/  UMOV UR12, UR10 ;  /* 0x0000000a000c7c82 */ /* 0x000fe20008000000 */
[----:B------:R-:W-:Y:S01]  /*95e0*/  STL [R1+0x2c4], R16 ;  /* 0x0002c41001007387 */ /* 0x000fe20000100800 */
[----:B------:R-:W-:-:S03]  /*95f0*/  UMOV UR14, UR11 ;  /* 0x0000000b000e7c82 */ /* 0x000fc60008000000 */
[----:B------:R3:W-:Y:S04]  /*9600*/  STL [R1+0x2c0], R2 ;  /* 0x0002c00201007387 */ /* 0x0007e80000100800 */
[----:B------:R4:W-:Y:S01]  /*9610*/  STL [R1+0x2bc], R0 ;  /* 0x0002bc0001007387 */ /* 0x0009e20000100800 */
[----:B--2---:R-:W-:-:S06]  /*9620*/  WARPGROUP.ARRIVE ;  /* 0x00000000000079c5 */ /* 0x004fcc0000000000 */
[----:B------:R-:W-:Y:S03]  /*9630*/  HGMMA.64x256x16.F32 R24, gdesc[UR12], R24, gsb0 ;  /* 0x03e000000c1879f0 */ /* 0x000fe60008000818 */
[----:B------:R-:W-:Y:S02]  /*9640*/  WARPGROUP.DEPBAR.LE gsb0, 0x0 ;  /* 0x00008000000079c5 */ /* 0x000fe40000010000 */
[----:B------:R-:W-:Y:S01]  /*9650*/  STL.64 [R1], R24 ;  /* 0x0000001801007387 */ /* 0x000fe20000100a00 */
[----:B---3--:R-:W-:Y:S01]  /*9660*/  IMAD.MOV.U32 R2, RZ, RZ, R150 ;  /* 0x000000ffff027224 */ /* 0x008fe200078e0096 */
[----:B01----:R-:W-:Y:S01]  /*9670*/  MOV R3, R149 ;  /* 0x0000009500037202 */ /* 0x003fe20000000f00 */
[----:B----4-:R-:W-:Y:S01]  /*9680*/  IMAD.MOV.U32 R0, RZ, RZ, R151 ;  /* 0x000000ffff007224 */ /* 0x010fe200078e0097 */
        /* <DEDUP_REMOVED lines=40> */
[----:B------:R-:W2:Y:S01]  /*9910*/  LDL.LU.64 R150, [R1+0xcf0] ;  /* 0x000cf00001967983 */ /* 0x000ea20000300a00 */
        /* <DEDUP_REMOVED lines=96> */
[----:B------:R-:W-:-:S03]  /*9f20*/  IMAD.MOV.U32 R235, RZ, RZ, R46 ;  /* 0x000000ffffeb7224 */ /* 0x000fc600078e002e */
        /* <DEDUP_REMOVED lines=28> */
[----:B0-----:R-:W2:Y:S04]  /*a0f0*/  LDL.LU.64 R44, [R1+0xb48] ;  /* 0x000b4800012c7983 */ /* 0x001ea80000300a00 */
        /* <DEDUP_REMOVED lines=11> */
[----:B------:R-:W-:-:S02]  /*a1b0*/  UMOV UR13, 0x40000040 ;  /* 0x40000040000d7882 */ /* 0x000fc40000000000 */
[----:B------:R-:W-:Y:S01]  /*a1c0*/  STL [R1+0xaf0], R152 ;  /* 0x000af09801007387 */ /* 0x000fe20000100800 */
[----:B--2---:R-:W-:-:S06]  /*a1d0*/  WARPGROUP.ARRIVE ;  /* 0x00000000000079c5 */ /* 0x004fcc0000000000 */
        /* <DEDUP_REMOVED lines=846> */
[----:B------:R-:W-:-:S03]  /*d6c0*/  MOV R0, R151 ;  /* 0x0000009700007202 */ /* 0x000fc60000000f00 */
[----:B------:R-:W-:Y:S01]  /*d6d0*/  STL.64 [R1+0x40], R40 ;  /* 0x0000402801007387 */ /* 0x000fe20000100a00 */
[----:B------:R-:W-:Y:S01]  /*d6e0*/  MOV R4, R148 ;  /* 0x0000009400047202 */ /* 0x000fe20000000f00 */
[----:B------:R-:W-:Y:S02]  /*d6f0*/  IMAD.MOV.U32 R3, RZ, RZ, R149 ;  /* 0x000000ffff037224 */ /* 0x000fe400078e0095 */
[----:B------:R-:W-:Y:S01]  /*d700*/  STL.64 [R1+0x48], R42 ;  /* 0x0000482a01007387 */ /* 0x000fe20000100a00 */
[----:B------:R-:W-:-:S03]  /*d710*/  IMAD.MOV.U32 R6, RZ, RZ, R146 ;  /* 0x000000ffff067224 */ /* 0x000fc600078e0092 */
[----:B------:R0:W-:Y:S01]  /*d720*/  STL.64 [R1+0x50], R44 ;  /* 0x0000502c01007387 */ /* 0x0001e20000100a00 */
        /* <DEDUP_REMOVED lines=506> */
[----:B------:R-:W-:Y:S01]  /*f6d0*/  MOV R6, R148 ;  /* 0x0000009400067202 */ /* 0x000fe20000000f00 */
[----:B------:R-:W-:Y:S02]  /*f6e0*/  IMAD.MOV.U32 R5, RZ, RZ, R149 ;  /* 0x000000ffff057224 */ /* 0x000fe400078e0095 */
[----:B------:R-:W-:Y:S01]  /*f6f0*/  STL.64 [R1+0x48], R42 ;  /* 0x0000482a01007387 */ /* 0x000fe20000100a00 */
[----:B------:R-:W-:Y:S01]  /*f700*/  MOV R8, R146 ;  /* 0x0000009200087202 */ /* 0x000fe20000000f00 */
[----:B------:R-:W-:Y:S02]  /*f710*/  IMAD.MOV.U32 R7, RZ, RZ, R147 ;  /* 0x000000ffff077224 */ /* 0x000fe400078e0093 */
[----:B------:R0:W-:Y:S01]  /*f720*/  STL.64 [R1+0x50], R44 ;  /* 0x0000502c01007387 */ /* 0x0001e20000100a00 */
[----:B------:R-:W-:Y:S01]  /*f730*/  MOV R10, R144 ;  /* 0x00000090000a7202 */ /* 0x000fe20000000f00 */
[----:B------:R-:W-:-:S02]  /*f740*/  IMAD.MOV.U32 R9, RZ, RZ, R145 ;  /* 0x000000ffff097224 */ /* 0x000fc400078e0091 */
[----:B------:R-:W3:Y:S01]  /*f750*/  LDL.LU.64 R150, [R1+0x4c8] ;  /* 0x0004c80001967983 */ /* 0x000ee20000300a00 */
[----:B------:R-:W-:Y:S01]  /*f760*/  MOV R12, R142 ;  /* 0x0000008e000c7202 */ /* 0x000fe20000000f00 */
[----:B------:R-:W-:Y:S02]  /*f770*/  IMAD.MOV.U32 R11, RZ, RZ, R143 ;  /* 0x000000ffff0b7224 */ /* 0x000fe400078e008f */
[----:B------:R-:W3:Y:S01]  /*f780*/  LDL.LU.64 R148, [R1+0x4c0] ;  /* 0x0004c00001947983 */ /* 0x000ee20000300a00 */
[----:B------:R-:W-:Y:S01]  /*f790*/  MOV R14, R140 ;  /* 0x0000008c000e7202 */ /* 0x000fe20000000f00 */
[----:B------:R-:W-:Y:S02]  /*f7a0*/  IMAD.MOV.U32 R13, RZ, RZ, R141 ;  /* 0x000000ffff0d7224 */ /* 0x000fe400078e008d */
[----:B------:R-:W3:Y:S01]  /*f7b0*/  LDL.LU.64 R146, [R1+0x4b8] ;  /* 0x0004b80001927983 */ /* 0x000ee20000300a00 */
        /* <DEDUP_REMOVED lines=248> */
[----:B------:R0:W5:Y:S01]  /*10740*/  LDL.LU R17, [R1+0x2c8] ;  /* 0x0002c80001117983 */ /* 0x0001620000300800 */
[----:B------:R-:W-:Y:S01]  /*10750*/  UIADD3 UR14, UR11, 0x806, URZ ;  /* 0x000008060b0e7890 */ /* 0x000fe2000fffe03f */
[----:B------:R-:W-:Y:S01]  /*10760*/  UMOV UR13, 0x40000040 ;  /* 0x40000040000d7882 */ /* 0x000fe20000000000 */
[----:B------:R-:W-:Y:S01]  /*10770*/  UMOV UR15, 0x40000040 ;  /* 0x40000040000f7882 */ /* 0x000fe20000000000 */
[----:B------:R0:W5:Y:S04]  /*10780*/  LDL.LU R16, [R1+0x2c4] ;  /* 0x0002c40001107983 */ /* 0x0001680000300800 */
[----:B------:R0:W5:Y:S04]  /*10790*/  LDL.LU R2, [R1+0x2c0] ;  /* 0x0002c00001027983 */ /* 0x0001680000300800 */
[----:B------:R0:W5:Y:S01]  /*107a0*/  LDL.LU R0, [R1+0x2bc] ;  /* 0x0002bc0001007983 */ /* 0x0001620000300800 */
        /* <DEDUP_REMOVED lines=96> */
[----:B------:R-:W-:Y:S01]  /*10db0*/  BPT.TRAP 0x1 ;  /* 0x000000040000795c */ /* 0x000fe20000300000 */
.L_x_27:
[----:B-----5:R-:W-:Y:S01]  /*10dc0*/  ISETP.NE.AND P1, PT, R17, RZ, PT ;  /* 0x000000ff1100720c */ /* 0x020fe20003f25270 */
[----:B------:R-:W-:Y:S01]  /*10dd0*/  UISETP.GT.U32.AND UP0, UPT, UR38, 0x1, UPT ;  /* 0x000000012600788c */ /* 0x000fe2000bf04070 */
[----:B------:R-:W-:-:S11]  /*10de0*/  MOV R3, UR8 ;  /* 0x0000000800037c02 */ /* 0x000fd60008000f00 */
[----:B------:R-:W-:-:S05]  /*10df0*/  @P1 IMAD R3, R3, 0x8, R0 ;  /* 0x0000000803031824 */ /* 0x000fca00078e0200 */
[----:B------:R-:W-:-:S04]  /*10e00*/  @P1 IADD3 R3, R3, 0x20, RZ ;  /* 0x0000002003031810 */ /* 0x000fc80007ffe0ff */
[----:B------:R-:W-:-:S04]  /*10e10*/  @P1 PRMT R3, R152, 0x654, R3 ;  /* 0x0000065498031816 */ /* 0x000fc80000000003 */
[----:B------:R0:W-:Y:S01]  /*10e20*/  @P1 SYNCS.ARRIVE.TRANS64.RED.A1T0 RZ, [R3+URZ], RZ ;  /* 0x000000ff03ff19a7 */ /* 0x0001e2000810043f */
[----:B------:R-:W-:-:S13]  /*10e30*/  PLOP3.LUT P1, PT, PT, PT, UP0, 0x80, 0x0 ;  /* 0x000000000000781c */ /* 0x000fda0003f2f008 */
[----:B0-----:R-:W-:Y:S05]  /*10e40*/  @P1 BRA `(.L_x_28) ;  /* 0x0000000000041947 */ /* 0x001fea0003800000 */
[----:B------:R-:W-:Y:S01]  /*10e50*/  BPT.TRAP 0x1 ;  /* 0x000000040000795c */ /* 0x000fe20000300000 */
.L_x_28:
[----:B------:R-:W-:Y:S02]  /*10e60*/  UISETP.GT.AND UP2, UPT, UR9, 0x1, UPT ;  /* 0x000000010900788c */ /* 0x000fe4000bf44270 */
[----:B------:R-:W-:Y:S02]  /*10e70*/  UIADD3 UR6, UR6, 0x1, URZ ;  /* 0x0000000106067890 */ /* 0x000fe4000fffe03f */
[----:B------:R-:W-:Y:S02]  /*10e80*/  UIADD3 UR8, UR8, 0x1, URZ ;  /* 0x0000000108087890 */ /* 0x000fe4000fffe03f */
[----:B------:R-:W-:Y:S01]  /*10e90*/  PLOP3.LUT P1, PT, PT, PT, UP2, 0x80, 0x0 ;  /* 0x000000000000781c */ /* 0x000fe20003f2f028 */
[----:B------:R-:W-:Y:S02]  /*10ea0*/  UISETP.NE.AND UP0, UPT, UR6, 0x4, UPT ;  /* 0x000000040600788c */ /* 0x000fe4000bf05270 */
[----:B------:R-:W-:Y:S02]  /*10eb0*/  UIADD3 UR10, UR9, -0x1, URZ ;  /* 0xffffffff090a7890 */ /* 0x000fe4000fffe03f */
[----:B------:R-:W-:-:S02]  /*10ec0*/  USEL UR9, URZ, 0x1, UP0 ;  /* 0x000000013f097887 */ /* 0x000fc40008000000 */
[----:B------:R-:W-:Y:S02]  /*10ed0*/  UISETP.NE.AND UP1, UPT, UR8, 0x4, UPT ;  /* 0x000000040800788c */ /* 0x000fe4000bf25270 */
[----:B------:R-:W-:Y:S02]  /*10ee0*/  ULOP3.LUT UR7, UR7, UR9, URZ, 0x3c, !UPT ;  /* 0x0000000907077292 */ /* 0x000fe4000f8e3c3f */
[----:B------:R-:W-:Y:S02]  /*10ef0*/  USEL UR6, UR6, URZ, UP0 ;  /* 0x0000003f06067287 */ /* 0x000fe40008000000 */
[----:B------:R-:W-:Y:S01]  /*10f00*/  USEL UR8, UR8, URZ, UP1 ;  /* 0x0000003f08087287 */ /* 0x000fe20008800000 */
[----:B------:R-:W-:Y:S01]  /*10f10*/  UMOV UR9, UR10 ;  /* 0x0000000a00097c82 */ /* 0x000fe20008000000 */
[----:B------:R-:W-:Y:S10]  /*10f20*/  @P1 BRA `(.L_x_29) ;  /* 0xffffff7c00541947 */ /* 0x000ff4000383ffff */
.L_x_22:
[----:B-----5:R-:W0:Y:S02]  /*10f30*/  LDC R3, c[0x0][0x28c] ;  /* 0x0000a300ff037b82 */ /* 0x020e240000000800 */
[----:B0-----:R-:W-:-:S13]  /*10f40*/  ISETP.GE.AND P1, PT, R3, 0x1, PT ;  /* 0x000000010300780c */ /* 0x001fda0003f26270 */
[----:B------:R-:W-:Y:S05]  /*10f50*/  @!P1 BRA `(.L_x_30) ;  /* 0x0000000000449947 */ /* 0x000fea0003800000 */
[----:B------:R-:W-:Y:S05]  /*10f60*/  @!P0 BRA `(.L_x_31) ;  /* 0x0000000000048947 */ /* 0x000fea0003800000 */
[----:B------:R-:W-:Y:S01]  /*10f70*/  BPT.TRAP 0x1 ;  /* 0x000000040000795c */ /* 0x000fe20000300000 */
.L_x_31:
[----:B------:R-:W-:Y:S01]  /*10f80*/  ISETP.NE.AND P0, PT, R17, RZ, PT ;  /* 0x000000ff1100720c */ /* 0x000fe20003f05270 */
[----:B------:R-:W-:-:S12]  /*10f90*/  UISETP.LT.AND UP1, UPT, UR43, 0x1, UPT ;  /* 0x000000012b00788c */ /* 0x000fd8000bf21270 */
[----:B------:R-:W-:-:S05]  /*10fa0*/  VOTEU.ANY UP0, P0 ;  /* 0x00000000003f7886 */ /* 0x000fca0000000100 */
[----:B------:R-:W-:-:S04]  /*10fb0*/  @UP0 USEL UR4, UR43, 0x1, UP1 ;  /* 0x000000012b040887 */ /* 0x000fc80008800000 */
[----:B------:R-:W-:Y:S02]  /*10fc0*/  @UP0 UIADD3 UR4, UR37, UR43, -UR4 ;  /* 0x0000002b25040290 */ /* 0x000fe4000fffe804 */
[----:B------:R-:W-:-:S04]  /*10fd0*/  UISETP.GT.U32.AND UP0, UPT, UR38, 0x1, UPT ;  /* 0x000000012600788c */ /* 0x000fc8000bf04070 */
[----:B------:R-:W-:-:S05]  /*10fe0*/  IMAD.U32 R3, RZ, RZ, UR4 ;  /* 0x00000004ff037e24 */ /* 0x000fca000f8e00ff */
[----:B------:R-:W-:-:S04]  /*10ff0*/  @P0 SHF.L.U32 R3, R3, 0x3, RZ ;  /* 0x0000000303030819 */ /* 0x000fc800000006ff */
[----:B------:R-:W-:-:S04]  /*11000*/  @P0 LOP3.LUT R3, R3, 0x18, RZ, 0xc0, !PT ;  /* 0x0000001803030812 */ /* 0x000fc800078ec0ff */
[----:B------:R-:W-:-:S04]  /*11010*/  @P0 IADD3 R0, R0, 0x20, R3 ;  /* 0x0000002000000810 */ /* 0x000fc80007ffe003 */
[----:B------:R-:W-:-:S04]  /*11020*/  @P0 PRMT R0, R152, 0x654, R0 ;  /* 0x0000065498000816 */ /* 0x000fc80000000000 */
[----:B------:R0:W-:Y:S01]  /*11030*/  @P0 SYNCS.ARRIVE.TRANS64.RED.A1T0 RZ, [R0+URZ], RZ ;  /* 0x000000ff00ff09a7 */ /* 0x0001e2000810043f */
[----:B------:R-:W-:-:S13]  /*11040*/  PLOP3.LUT P0, PT, PT, PT, UP0, 0x80, 0x0 ;  /* 0x000000000000781c */ /* 0x000fda0003f0f008 */
[----:B0-----:R-:W-:Y:S05]  /*11050*/  @P0 BRA `(.L_x_30) ;  /* 0x0000000000040947 */ /* 0x001fea0003800000 */
[----:B------:R-:W-:Y:S01]  /*11060*/  BPT.TRAP 0x1 ;  /* 0x000000040000795c */ /* 0x000fe20000300000 */
.L_x_30:
[----:B------:R-:W0:Y:S01]  /*11070*/  S2R R8, SR_TID.X ;  /* 0x0000000000087919 */ /* 0x000e220000002100 */
[----:B------:R-:W-:Y:S01]  /*11080*/  IMAD.MOV.U32 R19, RZ, RZ, 0x6540 ;  /* 0x00006540ff137424 */ /* 0x000fe200078e00ff */
[----:B------:R-:W-:Y:S02]  /*11090*/  UIMAD.WIDE UR6, UR40, 0x100, URZ ;  /* 0x00000100280678a5 */ /* 0x000fe4000f8e023f */
[----:B------:R-:W-:Y:S01]  /*110a0*/  USHF.R.S32.HI UR10, URZ, 0x1f, UR42 ;  /* 0x0000001f3f0a7899 */ /* 0x000fe2000801142a */
[----:B------:R-:W-:Y:S01]  /*110b0*/  ULDC.64 UR8, c[0x0][0x5d0] ;  /* 0x0001740000087ab9 */ /* 0x000fe20000000a00 */
[----:B------:R-:W-:Y:S02]  /*110c0*/  UIADD3 UR37, UR43, UR37, URZ ;  /* 0x000000252b257290 */ /* 0x000fe4000fffe03f */
[----:B------:R-:W-:Y:S02]  /*110d0*/  UIMAD UR4, UR10, UR8, URZ ;  /* 0x000000080a0472a4 */ /* 0x000fe4000f8e023f */
[----:B------:R-:W-:-:S02]  /*110e0*/  USHF.L.U32 UR40, UR40, 0x8, URZ ;  /* 0x0000000828287899 */ /* 0x000fc4000800063f */
[----:B------:R-:W-:Y:S01]  /*110f0*/  UIMAD UR4, UR42, UR9, UR4 ;  /* 0x000000092a0472a4 */ /* 0x000fe2000f8e0204 */
[----:B------:R-:W-:Y:S01]  /*11100*/  ULDC UR5, c[0x0][0x284] ;  /* 0x0000a10000057ab9 */ /* 0x000fe20000000800 */
[----:B------:R-:W-:Y:S01]  /*11110*/  UISETP.GT.U32.AND UP0, UPT, UR37, 0x3, UPT ;  /* 0x000000032500788c */ /* 0x000fe2000bf04070 */
[----:B------:R-:W-:-:S03]  /*11120*/  MOV R153, UR5 ;  /* 0x0000000500997c02 */ /* 0x000fc60008000f00 */
[----:B------:R-:W-:Y:S01]  /*11130*/  UISETP.LT.U32.AND UP0, UPT, UR43, 0x4, UP0 ;  /* 0x000000042b00788c */ /* 0x000fe20008701070 */
[--C-:B0-----:R-:W-:Y:S02]  /*11140*/  SHF.R.U32.HI R4, RZ, 0x7, R8.reuse ;  /* 0x00000007ff047819 */ /* 0x101fe40000011608 */
[----:B------:R-:W-:Y:S02]  /*11150*/  SHF.R.U32.HI R5, RZ, 0x2, R8 ;  /* 0x00000002ff057819 */ /* 0x000fe40000011608 */
[----:B------:R-:W-:Y:S02]  /*11160*/  LOP3.LUT R4, R4, 0x1, RZ, 0xc0, !PT ;  /* 0x0000000104047812 */ /* 0x000fe400078ec0ff */
[C---:B------:R-:W-:Y:S02]  /*11170*/  SHF.L.U32 R18, R8.reuse, 0x1, RZ ;  /* 0x0000000108127819 */ /* 0x040fe400000006ff */
[----:B------:R-:W-:Y:S01]  /*11180*/  LOP3.LUT R6, R8, 0x60, RZ, 0xc0, !PT ;  /* 0x0000006008067812 */ /* 0x000fe200078ec0ff */
[----:B------:R-:W-:Y:S01]  /*11190*/  IMAD.SHL.U32 R3, R4, 0x40, RZ ;  /* 0x0000004004037824 */ /* 0x000fe200078e00ff */
[----:B------:R-:W-:-:S02]  /*111a0*/  LOP3.LUT R5, R5, 0x7, RZ, 0xc0, !PT ;  /* 0x0000000705057812 */ /* 0x000fc400078ec0ff */
[----:B------:R-:W-:Y:S02]  /*111b0*/  LOP3.LUT R18, R18, 0x6, RZ, 0xc0, !PT ;  /* 0x0000000612127812 */ /* 0x000fe400078ec0ff */
[----:B------:R-:W-:Y:S02]  /*111c0*/  SHF.R.U32.HI R6, RZ, 0x1, R6 ;  /* 0x00000001ff067819 */ /* 0x000fe40000011606 */
[--C-:B------:R-:W-:Y:S02]  /*111d0*/  LOP3.LUT R3, R3, 0x40, R5.reuse, 0xe2, !PT ;  /* 0x0000004003037812 */ /* 0x100fe400078ee205 */
[----:B------:R-:W-:Y:S01]  /*111e0*/  PRMT R18, R18, R19, UR41 ;  /* 0x0000002912127e16 */ /* 0x000fe20008000013 */
[----:B------:R-:W-:Y:S01]  /*111f0*/  USHF.L.U32 UR41, UR41, 0x8, URZ ;  /* 0x0000000829297899 */ /* 0x000fe2000800063f */
[----:B------:R-:W-:Y:S01]  /*11200*/  IADD3 R0, RZ, -R6, -R5 ;  /* 0x80000006ff007210 */ /* 0x000fe20007ffe805 */
[----:B------:R-:W-:Y:S01]  /*11210*/  IMAD.MOV.U32 R5, RZ, RZ, -0x2 ;  /* 0xfffffffeff057424 */ /* 0x000fe200078e00ff */
[----:B------:R-:W-:-:S02]  /*11220*/  LOP3.LUT R3, R3, UR6, R6, 0xfe, !PT ;  /* 0x0000000603037c12 */ /* 0x000fc4000f8efe06 */
[----:B------:R-:W-:Y:S01]  /*11230*/  SHF.R.S32.HI R19, RZ, 0x1f, R18 ;  /* 0x0000001fff137819 */ /* 0x000fe20000011412 */
[----:B------:R-:W-:Y:S01]  /*11240*/  IMAD R0, R4, -0x40, R0 ;  /* 0xffffffc004007824 */ /* 0x000fe200078e0200 */
[----:B------:R-:W-:Y:S01]  /*11250*/  MOV R6, UR8 ;  /* 0x0000000800067c02 */ /* 0x000fe20008000f00 */
[----:B------:R-:W-:Y:S02]  /*11260*/  ULDC UR8, c[0x0][0x288] ;  /* 0x0000a20000087ab9 */ /* 0x000fe40000000800 */
[----:B------:R-:W-:Y:S01]  /*11270*/  UISETP.GE.AND UP1, UPT, UR41, UR8, UPT ;  /* 0x000000082900728c */ /* 0x000fe2000bf26270 */
[----:B------:R-:W-:Y:S01]  /*11280*/  IADD3 R153, R153, -UR40, R0 ;  /* 0x8000002899997c10 */ /* 0x000fe2000fffe000 */
[----:B------:R-:W-:Y:S01]  /*11290*/  IMAD.WIDE.U32 R6, R6, UR42, R18 ;  /* 0x0000002a06067c25 */ /* 0x000fe2000f8e0012 */
[----:B------:R-:W-:Y:S01]  /*112a0*/  LOP3.LUT R0, R8, 0x3, RZ, 0xc0, !PT ;  /* 0x0000000308007812 */ /* 0x000fe200078ec0ff */
[----:B------:R-:W-:Y:S02]  /*112b0*/  UISETP.GE.OR UP1, UPT, UR40, UR5, UP1 ;  /* 0x000000052800728c */ /* 0x000fe40008f26670 */
[----:B------:R-:W-:Y:S01]  /*112c0*/  VIADD R7, R7, UR4 ;  /* 0x0000000407077c36 */ /* 0x000fe20008000000 */
[----:B------:R-:W-:Y:S01]  /*112d0*/  USHF.R.U32.HI UR4, URZ, 0x2, UR37 ;  /* 0x000000023f047899 */ /* 0x000fe20008011625 */
[----:B------:R-:W-:Y:S01]  /*112e0*/  IMAD R0, R0, R5, UR8 ;  /* 0x0000000800007e24 */ /* 0x000fe2000f8e0205 */
[----:B------:R-:W-:Y:S01]  /*112f0*/  USEL UR5, URZ, 0x1, !UP0 ;  /* 0x000000013f057887 */ /* 0x000fe2000c000000 */
[----:B------:R-:W-:Y:S01]  /*11300*/  PLOP3.LUT P0, PT, PT, PT, UP1, 0x80, 0x0 ;  /* 0x000000000000781c */ /* 0x000fe20003f0f018 */
[----:B------:R-:W-:-:S02]  /*11310*/  ULOP3.LUT UR4, UR4, 0x1, URZ, 0xc0, !UPT ;  /* 0x0000000104047892 */ /* 0x000fc4000f8ec03f */
[----:B------:R-:W-:Y:S01]  /*11320*/  ULOP3.LUT UR37, UR37, 0x3, URZ, 0xc0, !UPT ;  /* 0x0000000325257892 */ /* 0x000fe2000f8ec03f */
[----:B------:R-:W-:Y:S01]  /*11330*/  IADD3 R0, R0, -UR41, RZ ;  /* 0x8000002900007c10 */ /* 0x000fe2000fffe0ff */
[----:B------:R-:W-:Y:S01]  /*11340*/  UISETP.NE.U32.AND UP2, UPT, UR4, 0x1, UPT ;  /* 0x000000010400788c */ /* 0x000fe2000bf45070 */
[----:B------:R-:W-:-:S03]  /*11350*/  UMOV UR40, 0xffffffff ;  /* 0xffffffff00287882 */ /* 0x000fc60000000000 */
[----:B------:R-:W-:-:S04]  /*11360*/  UISETP.GT.U32.AND UP2, UPT, UR43, 0x3, !UP2 ;  /* 0x000000032b00788c */ /* 0x000fc8000d744070 */
[----:B------:R-:W-:-:S04]  /*11370*/  USEL UR4, URZ, 0x1, !UP2 ;  /* 0x000000013f047887 */ /* 0x000fc8000d000000 */
[----:B------:R-:W-:Y:S01]  /*11380*/  ULOP3.LUT UR36, UR4, UR36, UR5, 0x96, !UPT ;  /* 0x0000002404247292 */ /* 0x000fe2000f8e9605 */
[----:B------:R-:W-:Y:S11]  /*11390*/  @P0 BRA `(.L_x_32) ;  /* 0x0000010400d80947 */ /* 0x000ff60003800000 */
[----:B------:R-:W-:Y:S01]  /*113a0*/  FSETP.NEU.AND P0, PT, R16, RZ, PT ;  /* 0x000000ff1000720b */ /* 0x000fe20003f0d000 */
[----:B------:R-:W-:Y:S01]  /*113b0*/  ULDC.64 UR8, c[0x0][0x5c8] ;  /* 0x0001720000087ab9 */ /* 0x000fe20000000a00 */
[----:B------:R-:W-:Y:S01]  /*113c0*/  ISETP.GT.AND P3, PT, R153, RZ, PT ;  /* 0x000000ff9900720c */ /* 0x000fe20003f64270 */
[----:B------:R-:W-:Y:S01]  /*113d0*/  UIMAD UR4, UR7, UR8, URZ ;  /* 0x00000008070472a4 */ /* 0x000fe2000f8e023f */
[----:B------:R-:W-:Y:S01]  /*113e0*/  IMAD.U32 R10, RZ, RZ, UR9 ;  /* 0x00000009ff0a7e24 */ /* 0x000fe2000f8e00ff */
[----:B------:R-:W-:Y:S01]  /*113f0*/  BSSY B0, `(.L_x_32) ;  /* 0x0001070000007945 */ /* 0x000fe20003800000 */
[----:B------:R-:W-:Y:S01]  /*11400*/  IMAD.WIDE.U32 R6, R3, UR8, R6 ;  /* 0x0000000803067c25 */ /* 0x000fe2000f8e0006 */
[----:B------:R-:W-:-:S03]  /*11410*/  ISETP.GT.AND P1, PT, R0, RZ, P3 ;  /* 0x000000ff0000720c */ /* 0x000fc60001f24270 */
[----:B------:R-:W-:-:S05]  /*11420*/  IMAD R10, R3, R10, UR4 ;  /* 0x00000004030a7e24 */ /* 0x000fca000f8e020a */
[----:B------:R-:W-:Y:S01]  /*11430*/  IADD3 R10, R7, R10, RZ ;  /* 0x0000000a070a7210 */ /* 0x000fe20007ffe0ff */
[----:B------:R-:W-:Y:S06]  /*11440*/  @!P0 BRA `(.L_x_33) ;  /* 0x000000b800108947 */ /* 0x000fec0003800000 */
[----:B------:R-:W0:Y:S01]  /*11450*/  LDC.64 R22, c[0x0][0x5b8] ;  /* 0x00016e00ff167b82 */ /* 0x000e220000000a00 */
[----:B------:R-:W2:Y:S01]  /*11460*/  LDL.LU R11, [R1] ;  /* 0x00000000010b7983 */ /* 0x000ea20000300800 */
[----:B------:R-:W-:-:S06]  /*11470*/  ULDC.64 UR4, c[0x0][0x5c0] ;  /* 0x0001700000047ab9 */ /* 0x000fcc0000000a00 */
[----:B------:R-:W1:Y:S08]  /*11480*/  LDC.64 R14, c[0x0][0x5b0] ;  /* 0x00016c00ff0e7b82 */ /* 0x000e700000000a00 */
[----:B------:R-:W3:Y:S01]  /*11490*/  LDC.64 R12, c[0x0][0x5a8] ;  /* 0x00016a00ff0c7b82 */ /* 0x000ee20000000a00 */
[C---:B0-----:R-:W-:Y:S02]  /*114a0*/  IMAD R159, R22.reuse, UR10, RZ ;  /* 0x0000000a169f7c24 */ /* 0x041fe4000f8e02ff */
[----:B------:R-:W-:-:S04]  /*114b0*/  IMAD.WIDE.U32 R154, R22, UR42, R18 ;  /* 0x0000002a169a7c25 */ /* 0x000fc8000f8e0012 */
[----:B------:R-:W-:Y:S01]  /*114c0*/  IMAD R159, R23, UR42, R159 ;  /* 0x0000002a179f7c24 */ /* 0x000fe2000f8e029f */
[----:B------:R-:W-:Y:S01]  /*114d0*/  MOV R20, R154 ;  /* 0x0000009a00147202 */ /* 0x000fe20000000f00 */
[----:B-1----:R-:W-:Y:S02]  /*114e0*/  IMAD R158, R14, UR7, RZ ;  /* 0x000000070e9e7c24 */ /* 0x002fe4000f8e02ff */
[----:B------:R-:W-:Y:S02]  /*114f0*/  IMAD.IADD R21, R155, 0x1, R159 ;  /* 0x000000019b157824 */ /* 0x000fe400078e029f */
[C---:B------:R-:W-:Y:S02]  /*11500*/  IMAD R158, R3.reuse, R15, R158 ;  /* 0x0000000f039e7224 */ /* 0x040fe400078e029e */
[----:B------:R-:W-:-:S04]  /*11510*/  IMAD.WIDE.U32 R4, R3, R14, R20 ;  /* 0x0000000e03047225 */ /* 0x000fc800078e0014 */
[----:B------:R-:W-:Y:S01]  /*11520*/  IMAD.IADD R5, R5, 0x1, R158 ;  /* 0x0000000105057824 */ /* 0x000fe200078e029e */
[----:B---3--:R-:W-:-:S04]  /*11530*/  LEA R8, P0, R4, R12, 0x1 ;  /* 0x0000000c04087211 */ /* 0x008fc800078008ff */
[----:B------:R-:W-:-:S05]  /*11540*/  LEA.HI.X R9, R4, R13, R5, 0x1, P0 ;  /* 0x0000000d04097211 */ /* 0x000fca00000f0c05 */
[----:B------:R-:W3:Y:S01]  /*11550*/  @P1 LDG.E.LTC128B.U16 R23, desc[UR44][R8.64] ;  /* 0x0000002c08171981 */ /* 0x000ee2000c1e1520 */
[----:B------:R-:W-:Y:S01]  /*11560*/  BSSY B1, `(.L_x_34) ;  /* 0x0000011000017945 */ /* 0x000fe20003800000 */
[----:B---3--:R-:W-:-:S05]  /*11570*/  HADD2.F32 R4, -RZ, R23.H0_H0 ;  /* 0x20000017ff047230 */ /* 0x008fca0000004100 */
[----:B------:R-:W-:-:S04]  /*11580*/  FMUL R4, R4, R16 ;  /* 0x0000001004047220 */ /* 0x000fc80000400000 */
[----:B--2---:R-:W-:Y:S01]  /*11590*/  FFMA R7, R11, R2, R4 ;  /* 0x000000020b077223 */ /* 0x004fe20000000004 */
[----:B------:R-:W-:-:S04]  /*115a0*/  LEA R4, P0, R6, UR4, 0x1 ;  /* 0x0000000406047c11 */ /* 0x000fc8000f8008ff */
[----:B------:R-:W-:Y:S02]  /*115b0*/  LEA.HI.X R5, R6, UR5, R10, 0x1, P0 ;  /* 0x0000000506057c11 */ /* 0x000fe400080f0c0a */
[----:B------:R-:W-:-:S05]  /*115c0*/  F2FP.F16.F32.PACK_AB R6, RZ, R7 ;  /* 0x00000007ff06723e */ /* 0x000fca00000000ff */
[----:B------:R0:W-:Y:S02]  /*115d0*/  @P1 STG.E.U16 desc[UR44][R4.64], R6 ;  /* 0x0000000604001986 */ /* 0x0001e4000c10152c */
[----:B0-----:R-:W-:-:S05]  /*115e0*/  IMAD.WIDE.U32 R6, R3, R14, R18 ;  /* 0x0000000e03067225 */ /* 0x001fca00078e0012 */
[----:B------:R-:W-:-:S03]  /*115f0*/  IADD3 R7, R158, R7, RZ ;  /* 0x000000079e077210 */ /* 0x000fc60007ffe0ff */
[----:B------:R-:W-:-:S04]  /*11600*/  IMAD.WIDE.U32 R6, R22, UR42, R6 ;  /* 0x0000002a16067c25 */ /* 0x000fc8000f8e0006 */
[----:B------:R-:W-:Y:S01]  /*11610*/  IMAD.IADD R7, R159, 0x1, R7 ;  /* 0x000000019f077824 */ /* 0x000fe200078e0207 */
[----:B------:R-:W-:-:S04]  /*11620*/  LEA R10, P0, R6, R12, 0x1 ;  /* 0x0000000c060a7211 */ /* 0x000fc800078008ff */
[----:B------:R-:W-:Y:S02]  /*11630*/  LEA.HI.X R11, R6, R13, R7, 0x1, P0 ;  /* 0x0000000d060b7211 */ /* 0x000fe400000f0c07 */
[----:B------:R-:W-:-:S13]  /*11640*/  ISETP.GT.AND P0, PT, R0, 0x1, P3 ;  /* 0x000000010000780c */ /* 0x000fda0001f04270 */
[----:B------:R-:W-:Y:S05]  /*11650*/  @!P0 BRA `(.L_x_35) ;  /* 0x0000000000048947 */ /* 0x000fea0003800000 */
[----:B------:R0:W5:Y:S02]  /*11660*/  LDG.E.LTC128B.U16 R23, desc[UR44][R10.64+0x2] ;  /* 0x0000022c0a177981 */ /* 0x000164000c1e1520 */
.L_x_35:
[----:B------:R-:W-:Y:S05]  /*11670*/  BSYNC B1 ;  /* 0x0000000000017941 */ /* 0x000fea0003800000 */
.L_x_34:
[----:B------:R-:W2:Y:S01]  /*11680*/  LDL.LU R7, [R1+0x4] ;  /* 0x0000040001077983 */ /* 0x000ea20000300800 */
[----:B-----5:R-:W-:Y:S01]  /*11690*/  HADD2.F32 R6, -RZ, R23.H0_H0 ;  /* 0x20000017ff067230 */ /* 0x020fe20000004100 */
[C---:B------:R-:W-:Y:S02]  /*116a0*/  SHF.L.U64.HI R157, R14.reuse, 0x3, R15 ;  /* 0x000000030e9d7819 */ /* 0x040fe4000001020f */
[----:B------:R-:W-:Y:S01]  /*116b0*/  SHF.L.U32 R156, R14, 0x3, RZ ;  /* 0x000000030e9c7819 */ /* 0x000fe200000006ff */
[----:B------:R-:W3:Y:S01]  /*116c0*/  LDL.LU R160, [R1+0x8] ;  /* 0x0000080001a07983 */ /* 0x000ee20000300800 */
[----:B------:R-:W-:-:S04]  /*116d0*/  FMUL R6, R6, R16 ;  /* 0x0000001006067220 */ /* 0x000fc80000400000 */
[----:B--2---:R-:W-:-:S05]  /*116e0*/  FFMA R6, R7, R2, R6 ;  /* 0x0000000207067223 */ /* 0x004fca0000000006 */
[----:B------:R-:W-:-:S05]  /*116f0*/  F2FP.F16.F32.PACK_AB R6, RZ, R6 ;  /* 0x00000006ff06723e */ /* 0x000fca00000000ff */
[----:B------:R1:W-:Y:S01]  /*11700*/  @P0 STG.E.U16 desc[UR44][R4.64+0x2], R6 ;  /* 0x0000020604000986 */ /* 0x0003e2000c10152c */
[----:B------:R-:W-:-:S04]  /*11710*/  ISETP.GT.AND P0, PT, R153, 0x8, PT ;  /* 0x000000089900780c */ /* 0x000fc80003f04270 */
[----:B------:R-:W-:Y:S01]  /*11720*/  ISETP.GT.AND P1, PT, R0, RZ, P0 ;  /* 0x000000ff0000720c */ /* 0x000fe20000724270 */
[----:B-1----:R-:W-:-:S04]  /*11730*/  IMAD.WIDE.U32 R6, R3, R14, R156 ;  /* 0x0000000e03067225 */ /* 0x002fc800078e009c */
[----:B------:R-:W-:Y:S01]  /*11740*/  IMAD.IADD R158, R158, 0x1, R7 ;  /* 0x000000019e9e7824 */ /* 0x000fe200078e0207 */
[----:B------:R-:W-:-:S04]  /*11750*/  IADD3 R7, P2, R154, R6, RZ ;  /* 0x000000069a077210 */ /* 0x000fc80007f5e0ff */
[----:B------:R-:W-:Y:S02]  /*11760*/  IADD3.X R9, R158, R21, RZ, P2, !PT ;  /* 0x000000159e097210 */ /* 0x000fe400017fe4ff */
[----:B------:R-:W-:-:S04]  /*11770*/  LEA R8, P2, R7, R12, 0x1 ;  /* 0x0000000c07087211 */ /* 0x000fc800078408ff */
[----:B------:R-:W-:-:S05]  /*11780*/  LEA.HI.X R9, R7, R13, R9, 0x1, P2 ;  /* 0x0000000d07097211 */ /* 0x000fca00010f0c09 */
[----:B------:R1:W2:Y:S01]  /*11790*/  @P1 LDG.E.LTC128B.U16 R23, desc[UR44][R8.64] ;  /* 0x0000002c08171981 */ /* 0x0002a2000c1e1520 */
[----:B------:R-:W-:Y:S01]  /*117a0*/  IADD3 R6, P2, R18, R6, RZ ;  /* 0x0000000612067210 */ /* 0x000fe20007f5e0ff */
[----:B------:R-:W-:Y:S01]  /*117b0*/  BSSY B1, `(.L_x_36) ;  /* 0x0000016000017945 */ /* 0x000fe20003800000 */
[----:B------:R-:W-:-:S03]  /*117c0*/  ISETP.GT.AND P4, PT, R0, 0x1, P0 ;  /* 0x000000010000780c */ /* 0x000fc60000784270 */
[----:B------:R-:W-:Y:S02]  /*117d0*/  IMAD.X R7, R19, 0x1, R158, P2 ;  /* 0x0000000113077824 */ /* 0x000fe400010e069e */
[----:B------:R-:W-:Y:S02]  /*117e0*/  IMAD.U32 R158, RZ, RZ, UR9 ;  /* 0x00000009ff9e7e24 */ /* 0x000fe4000f8e00ff */
[----:B------:R-:W-:-:S05]  /*117f0*/  IMAD.WIDE.U32 R6, R22, UR42, R6 ;  /* 0x0000002a16067c25 */ /* 0x000fca000f8e0006 */
[----:B------:R-:W-:Y:S02]  /*11800*/  IADD3 R7, R159, R7, RZ ;  /* 0x000000079f077210 */ /* 0x000fe40007ffe0ff */
[----:B-1----:R-:W-:-:S04]  /*11810*/  LEA R8, P2, R6, R12, 0x1 ;  /* 0x0000000c06087211 */ /* 0x002fc800078408ff */
[----:B------:R-:W-:Y:S01]  /*11820*/  LEA.HI.X R9, R6, R13, R7, 0x1, P2 ;  /* 0x0000000d06097211 */ /* 0x000fe200010f0c07 */
[----:B--2---:R-:W-:-:S05]  /*11830*/  HADD2.F32 R6, -RZ, R23.H0_H0 ;  /* 0x20000017ff067230 */ /* 0x004fca0000004100 */
[----:B------:R-:W-:-:S04]  /*11840*/  FMUL R6, R6, R16 ;  /* 0x0000001006067220 */ /* 0x000fc80000400000 */
[----:B---3--:R-:W-:Y:S01]  /*11850*/  FFMA R7, R160, R2, R6 ;  /* 0x00000002a0077223 */ /* 0x008fe20000000006 */
[----:B------:R-:W-:Y:S01]  /*11860*/  IMAD.U32 R160, RZ, RZ, UR8 ;  /* 0x00000008ffa07e24 */ /* 0x000fe2000f8e00ff */
[----:B------:R-:W-:-:S03]  /*11870*/  MOV R6, UR8 ;  /* 0x0000000800067c02 */ /* 0x000fc60008000f00 */
[----:B------:R-:W-:Y:S02]  /*11880*/  F2FP.F16.F32.PACK_AB R7, RZ, R7 ;  /* 0x00000007ff07723e */ /* 0x000fe400000000ff */
[----:B------:R-:W-:Y:S02]  /*11890*/  SHF.L.U32 R160, R160, 0x4, RZ ;  /* 0x00000004a0a07819 */ /* 0x000fe400000006ff */
[----:B------:R-:W-:Y:S02]  /*118a0*/  SHF.L.U64.HI R158, R6, 0x4, R158 ;  /* 0x00000004069e7819 */ /* 0x000fe4000001029e */
[----:B------:R-:W-:Y:S02]  /*118b0*/  IADD3 R6, P2, R160, R4, RZ ;  /* 0x00000004a0067210 */ /* 0x000fe40007f5e0ff */
[----:B------:R-:W-:-:S03]  /*118c0*/  PRMT R161, R7, 0x7610, R161 ;  /* 0x0000761007a17816 */ /* 0x000fc600000000a1 */
[----:B------:R-:W-:-:S05]  /*118d0*/  IMAD.X R7, R158, 0x1, R5, P2 ;  /* 0x000000019e077824 */ /* 0x000fca00010e0605 */
[----:B------:R1:W-:Y:S01]  /*118e0*/  @P1 STG.E.U16 desc[UR44][R6.64], R161 ;  /* 0x000000a106001986 */ /* 0x0003e2000c10152c */
[----:B------:R-:W-:Y:S05]  /*118f0*/  @!P4 BRA `(.L_x_37) ;  /* 0x000000000004c947 */ /* 0x000fea0003800000 */
[----:B------:R2:W5:Y:S02]  /*11900*/  LDG.E.LTC128B.U16 R23, desc[UR44][R8.64+0x2] ;  /* 0x0000022c08177981 */ /* 0x000564000c1e1520 */
.L_x_37:
[----:B------:R-:W-:Y:S05]  /*11910*/  BSYNC B1 ;  /* 0x0000000000017941 */ /* 0x000fea0003800000 */
.L_x_36:
[----:B------:R-:W3:Y:S01]  /*11920*/  LDL.LU R162, [R1+0xc] ;  /* 0x00000c0001a27983 */ /* 0x000ee20000300800 */
[----:B-1---5:R-:W-:Y:S01]  /*11930*/  HADD2.F32 R161, -RZ, R23.H0_H0 ;  /* 0x20000017ffa17230 */ /* 0x022fe20000004100 */
[----:B------:R-:W-:Y:S01]  /*11940*/  ISETP.GT.AND P1, PT, R0, 0x8, P3 ;  /* 0x000000080000780c */ /* 0x000fe20001f24270 */
[----:B------:R-:W-:Y:S03]  /*11950*/  BSSY B1, `(.L_x_38) ;  /* 0x0000007000017945 */ /* 0x000fe60003800000 */
[----:B------:R-:W-:-:S04]  /*11960*/  FMUL R161, R161, R16 ;  /* 0x00000010a1a17220 */ /* 0x000fc80000400000 */
[----:B---3--:R-:W-:-:S05]  /*11970*/  FFMA R161, R162, R2, R161 ;  /* 0x00000002a2a17223 */ /* 0x008fca00000000a1 */
[----:B------:R-:W-:-:S05]  /*11980*/  F2FP.F16.F32.PACK_AB R161, RZ, R161 ;  /* 0x000000a1ffa1723e */ /* 0x000fca00000000ff */
[----:B------:R1:W-:Y:S01]  /*11990*/  @P4 STG.E.U16 desc[UR44][R6.64+0x2], R161 ;  /* 0x000002a106004986 */ /* 0x0003e2000c10152c */
[----:B------:R-:W-:Y:S05]  /*119a0*/  @!P1 BRA `(.L_x_39) ;  /* 0x0000000000049947 */ /* 0x000fea0003800000 */
[----:B------:R3:W5:Y:S02]  /*119b0*/  LDG.E.LTC128B.U16 R23, desc[UR44][R10.64+0x10] ;  /* 0x0000102c0a177981 */ /* 0x000764000c1e1520 */
.L_x_39:
[----:B------:R-:W-:Y:S05]  /*119c0*/  BSYNC B1 ;  /* 0x0000000000017941 */ /* 0x000fea0003800000 */
.L_x_38:
[----:B------:R-:W4:Y:S01]  /*119d0*/  LDL.LU R162, [R1+0x10] ;  /* 0x0000100001a27983 */ /* 0x000f220000300800 */
[----:B-1---5:R-:W-:Y:S01]  /*119e0*/  HADD2.F32 R161, -RZ, R23.H0_H0 ;  /* 0x20000017ffa17230 */ /* 0x022fe20000004100 */
[----:B------:R-:W-:Y:S01]  /*119f0*/  ISETP.GT.AND P2, PT, R0, 0x9, P3 ;  /* 0x000000090000780c */ /* 0x000fe20001f44270 */
[----:B------:R-:W-:Y:S03]  /*11a00*/  BSSY B1, `(.L_x_40) ;  /* 0x0000007000017945 */ /* 0x000fe60003800000 */
[----:B------:R-:W-:-:S04]  /*11a10*/  FMUL R161, R161, R16 ;  /* 0x00000010a1a17220 */ /* 0x000fc80000400000 */
[----:B----4-:R-:W-:-:S05]  /*11a20*/  FFMA R161, R162, R2, R161 ;  /* 0x00000002a2a17223 */ /* 0x010fca00000000a1 */
[----:B------:R-:W-:-:S05]  /*11a30*/  F2FP.F16.F32.PACK_AB R161, RZ, R161 ;  /* 0x000000a1ffa1723e */ /* 0x000fca00000000ff */
[----:B------:R1:W-:Y:S01]  /*11a40*/  @P1 STG.E.U16 desc[UR44][R4.64+0x10], R161 ;  /* 0x000010a104001986 */ /* 0x0003e2000c10152c */
[----:B------:R-:W-:Y:S05]  /*11a50*/  @!P2 BRA `(.L_x_41) ;  /* 0x000000000004a947 */ /* 0x000fea0003800000 */
[----:B------:R4:W5:Y:S02]  /*11a60*/  LDG.E.LTC128B.U16 R23, desc[UR44][R10.64+0x12] ;  /* 0x0000122c0a177981 */ /* 0x000964000c1e1520 */
.L_x_41:
[----:B------:R-:W-:Y:S05]  /*11a70*/  BSYNC B1 ;  /* 0x0000000000017941 */ /* 0x000fea0003800000 */
.L_x_40:
[----:B------:R-:W2:Y:S01]  /*11a80*/  LDL.LU R162, [R1+0x14] ;  /* 0x0000140001a27983 */ /* 0x000ea20000300800 */
[----:B-1---5:R-:W-:Y:S01]  /*11a90*/  HADD2.F32 R161, -RZ, R23.H0_H0 ;  /* 0x20000017ffa17230 */ /* 0x022fe20000004100 */
[----:B------:R-:W-:Y:S01]  /*11aa0*/  ISETP.GT.AND P1, PT, R0, 0x8, P0 ;  /* 0x000000080000780c */ /* 0x000fe20000724270 */
[----:B------:R-:W-:Y:S03]  /*11ab0*/  BSSY B1, `(.L_x_42) ;  /* 0x0000007000017945 */ /* 0x000fe60003800000 */
[----:B------:R-:W-:-:S04]  /*11ac0*/  FMUL R161, R161, R16 ;  /* 0x00000010a1a17220 */ /* 0x000fc80000400000 */
[----:B--2---:R-:W-:-:S05]  /*11ad0*/  FFMA R161, R162, R2, R161 ;  /* 0x00000002a2a17223 */ /* 0x004fca00000000a1 */
[----:B------:R-:W-:-:S05]  /*11ae0*/  F2FP.F16.F32.PACK_AB R161, RZ, R161 ;  /* 0x000000a1ffa1723e */ /* 0x000fca00000000ff */
[----:B------:R1:W-:Y:S01]  /*11af0*/  @P2 STG.E.U16 desc[UR44][R4.64+0x12], R161 ;  /* 0x000012a104002986 */ /* 0x0003e2000c10152c */
[----:B------:R-:W-:Y:S05]  /*11b00*/  @!P1 BRA `(.L_x_43) ;  /* 0x0000000000049947 */ /* 0x000fea0003800000 */
[----:B------:R2:W5:Y:S02]  /*11b10*/  LDG.E.LTC128B.U16 R23, desc[UR44][R8.64+0x10] ;  /* 0x0000102c08177981 */ /* 0x000564000c1e1520 */
.L_x_43:
[----:B------:R-:W-:Y:S05]  /*11b20*/  BSYNC B1 ;  /* 0x0000000000017941 */ /* 0x000fea0003800000 */
.L_x_42:
        /* <DEDUP_REMOVED lines=10> */
.L_x_45:
[----:B------:R-:W-:Y:S05]  /*11bd0*/  BSYNC B1 ;  /* 0x0000000000017941 */ /* 0x000fea0003800000 */
.L_x_44:
        /* <DEDUP_REMOVED lines=10> */
.L_x_47:
[----:B------:R-:W-:Y:S05]  /*11c80*/  BSYNC B1 ;  /* 0x0000000000017941 */ /* 0x000fea0003800000 */
.L_x_46:
        /* <DEDUP_REMOVED lines=10> */
.L_x_49:
[----:B------:R-:W-:Y:S05]  /*11d30*/  BSYNC B1 ;  /* 0x0000000000017941 */ /* 0x000fea0003800000 */
.L_x_48:
        /* <DEDUP_REMOVED lines=10> */
.L_x_51:
[----:B------:R-:W-:Y:S05]  /*11de0*/  BSYNC B1 ;  /* 0x0000000000017941 */ /* 0x000fea0003800000 */
.L_x_50:
        /* <DEDUP_REMOVED lines=10> */
.L_x_53:
[----:B------:R-:W-:Y:S05]  /*11e90*/  BSYNC B1 ;  /* 0x0000000000017941 */ /* 0x000fea0003800000 */
.L_x_52:
        /* <DEDUP_REMOVED lines=10> */
.L_x_55:
[----:B------:R-:W-:Y:S05]  /*11f40*/  BSYNC B1 ;  /* 0x0000000000017941 */ /* 0x000fea0003800000 */
.L_x_54:
        /* <DEDUP_REMOVED lines=10> */
.L_x_57:
[----:B------:R-:W-:Y:S05]  /*11ff0*/  BSYNC B1 ;  /* 0x0000000000017941 */ /* 0x000fea0003800000 */
.L_x_56:
        /* <DEDUP_REMOVED lines=10> */
.L_x_59:
[----:B------:R-:W-:Y:S05]  /*120a0*/  BSYNC B1 ;  /* 0x0000000000017941 */ /* 0x000fea0003800000 */
.L_x_58:
        /* <DEDUP_REMOVED lines=10> */
.L_x_61:
[----:B------:R-:W-:Y:S05]  /*12150*/  BSYNC B1 ;  /* 0x0000000000017941 */ /* 0x000fea0003800000 */
.L_x_60:
        /* <DEDUP_REMOVED lines=10> */
.L_x_63:
[----:B------:R-:W-:Y:S05]  /*12200*/  BSYNC B1 ;  /* 0x0000000000017941 */ /* 0x000fea0003800000 */
.L_x_62:
        /* <DEDUP_REMOVED lines=10> */
.L_x_65:
[----:B------:R-:W-:Y:S05]  /*122b0*/  BSYNC B1 ;  /* 0x0000000000017941 */ /* 0x000fea0003800000 */
.L_x_64:
        /* <DEDUP_REMOVED lines=10> */
.L_x_67:
[----:B------:R-:W-:Y:S05]  /*12360*/  BSYNC B1 ;  /* 0x0000000000017941 */ /* 0x000fea0003800000 */
.L_x_66:
        /* <DEDUP_REMOVED lines=10> */
.L_x_69:
[----:B------:R-:W-:Y:S05]  /*12410*/  BSYNC B1 ;  /* 0x0000000000017941 */ /* 0x000fea0003800000 */
.L_x_68:
        /* <DEDUP_REMOVED lines=10> */
.L_x_71:
[----:B------:R-:W-:Y:S05]  /*124c0*/  BSYNC B1 ;  /* 0x0000000000017941 */ /* 0x000fea0003800000 */
.L_x_70:
        /* <DEDUP_REMOVED lines=10> */
.L_x_73:
[----:B------:R-:W-:Y:S05]  /*12570*/  BSYNC B1 ;  /* 0x0000000000017941 */ /* 0x000fea0003800000 */
.L_x_72:
        /* <DEDUP_REMOVED lines=10> */
.L_x_75:
[----:B------:R-:W-:Y:S05]  /*12620*/  BSYNC B1 ;  /* 0x0000000000017941 */ /* 0x000fea0003800000 */
.L_x_74:
        /* <DEDUP_REMOVED lines=10> */
.L_x_77:
[----:B------:R-:W-:Y:S05]  /*126d0*/  BSYNC B1 ;  /* 0x0000000000017941 */ /* 0x000fea0003800000 */
.L_x_76:
        /* <DEDUP_REMOVED lines=10> */
.L_x_79:
[----:B------:R-:W-:Y:S05]  /*12780*/  BSYNC B1 ;  /* 0x0000000000017941 */ /* 0x000fea0003800000 */
.L_x_78:
        /* <DEDUP_REMOVED lines=10> */
.L_x_81:
[----:B------:R-:W-:Y:S05]  /*12830*/  BSYNC B1 ;  /* 0x0000000000017941 */ /* 0x000fea0003800000 */
.L_x_80:
        /* <DEDUP_REMOVED lines=10> */
.L_x_83:
[----:B------:R-:W-:Y:S05]  /*128e0*/  BSYNC B1 ;  /* 0x0000000000017941 */ /* 0x000fea0003800000 */
.L_x_82:
        /* <DEDUP_REMOVED lines=10> */
.L_x_85:
[----:B------:R-:W-:Y:S05]  /*12990*/  BSYNC B1 ;  /* 0x0000000000017941 */ /* 0x000fea0003800000 */
.L_x_84:
        /* <DEDUP_REMOVED lines=10> */
.L_x_87:
[----:B------:R-:W-:Y:S05]  /*12a40*/  BSYNC B1 ;  /* 0x0000000000017941 */ /* 0x000fea0003800000 */
.L_x_86:
        /* <DEDUP_REMOVED lines=10> */
.L_x_89:
[----:B------:R-:W-:Y:S05]  /*12af0*/  BSYNC B1 ;  /* 0x0000000000017941 */ /* 0x000fea0003800000 */
.L_x_88:
        /* <DEDUP_REMOVED lines=10> */
.L_x_91:
[----:B------:R-:W-:Y:S05]  /*12ba0*/  BSYNC B1 ;  /* 0x0000000000017941 */ /* 0x000fea0003800000 */
.L_x_90:
        /* <DEDUP_REMOVED lines=10> */
.L_x_93:
[----:B------:R-:W-:Y:S05]  /*12c50*/  BSYNC B1 ;  /* 0x0000000000017941 */ /* 0x000fea0003800000 */
.L_x_92:
        /* <DEDUP_REMOVED lines=10> */
.L_x_95:
[----:B------:R-:W-:Y:S05]  /*12d00*/  BSYNC B1 ;  /* 0x0000000000017941 */ /* 0x000fea0003800000 */
.L_x_94:
        /* <DEDUP_REMOVED lines=10> */
.L_x_97:
[----:B------:R-:W-:Y:S05]  /*12db0*/  BSYNC B1 ;  /* 0x0000000000017941 */ /* 0x000fea0003800000 */
.L_x_96:
        /* <DEDUP_REMOVED lines=10> */
.L_x_99:
[----:B------:R-:W-:Y:S05]  /*12e60*/  BSYNC B1 ;  /* 0x0000000000017941 */ /* 0x000fea0003800000 */
.L_x_98:
        /* <DEDUP_REMOVED lines=10> */
.L_x_101:
[----:B------:R-:W-:Y:S05]  /*12f10*/  BSYNC B1 ;  /* 0x0000000000017941 */ /* 0x000fea0003800000 */
.L_x_100:
        /* <DEDUP_REMOVED lines=10> */
.L_x_103:
[----:B------:R-:W-:Y:S05]  /*12fc0*/  BSYNC B1 ;  /* 0x0000000000017941 */ /* 0x000fea0003800000 */
.L_x_102:
        /* <DEDUP_REMOVED lines=10> */
.L_x_105:
[----:B------:R-:W-:Y:S05]  /*13070*/  BSYNC B1 ;  /* 0x0000000000017941 */ /* 0x000fea0003800000 */
.L_x_104:
        /* <DEDUP_REMOVED lines=10> */
.L_x_107:
[----:B------:R-:W-:Y:S05]  /*13120*/  BSYNC B1 ;  /* 0x0000000000017941 */ /* 0x000fea0003800000 */
.L_x_106:
        /* <DEDUP_REMOVED lines=10> */
.L_x_109:
[----:B------:R-:W-:Y:S05]  /*131d0*/  BSYNC B1 ;  /* 0x0000000000017941 */ /* 0x000fea0003800000 */
.L_x_108:
        /* <DEDUP_REMOVED lines=10> */
.L_x_111:
[----:B------:R-:W-:Y:S05]  /*13280*/  BSYNC B1 ;  /* 0x0000000000017941 */ /* 0x000fea0003800000 */
.L_x_110:
        /* <DEDUP_REMOVED lines=10> */
.L_x_113:
[----:B------:R-:W-:Y:S05]  /*13330*/  BSYNC B1 ;  /* 0x0000000000017941 */ /* 0x000fea0003800000 */
.L_x_112:
        /* <DEDUP_REMOVED lines=10> */
.L_x_115:
[----:B------:R-:W-:Y:S05]  /*133e0*/  BSYNC B1 ;  /* 0x0000000000017941 */ /* 0x000fea0003800000 */
.L_x_114:
        /* <DEDUP_REMOVED lines=10> */
.L_x_117:
[----:B------:R-:W-:Y:S05]  /*13490*/  BSYNC B1 ;  /* 0x0000000000017941 */ /* 0x000fea0003800000 */
.L_x_116:
        /* <DEDUP_REMOVED lines=10> */
.L_x_119:
[----:B------:R-:W-:Y:S05]  /*13540*/  BSYNC B1 ;  /* 0x0000000000017941 */ /* 0x000fea0003800000 */
.L_x_118:
        /* <DEDUP_REMOVED lines=10> */
.L_x_121:
[----:B------:R-:W-:Y:S05]  /*135f0*/  BSYNC B1 ;  /* 0x0000000000017941 */ /* 0x000fea0003800000 */
.L_x_120:
        /* <DEDUP_REMOVED lines=10> */
.L_x_123:
[----:B------:R-:W-:Y:S05]  /*136a0*/  BSYNC B1 ;  /* 0x0000000000017941 */ /* 0x000fea0003800000 */
.L_x_122:
        /* <DEDUP_REMOVED lines=10> */
.L_x_125:
[----:B------:R-:W-:Y:S05]  /*13750*/  BSYNC B1 ;  /* 0x0000000000017941 */ /* 0x000fea0003800000 */
.L_x_124:
        /* <DEDUP_REMOVED lines=10> */
.L_x_127:
[----:B------:R-:W-:Y:S05]  /*13800*/  BSYNC B1 ;  /* 0x0000000000017941 */ /* 0x000fea0003800000 */
.L_x_126:
        /* <DEDUP_REMOVED lines=10> */
.L_x_129:
[----:B------:R-:W-:Y:S05]  /*138b0*/  BSYNC B1 ;  /* 0x0000000000017941 */ /* 0x000fea0003800000 */
.L_x_128:
        /* <DEDUP_REMOVED lines=10> */
.L_x_131:
[----:B------:R-:W-:Y:S05]  /*13960*/  BSYNC B1 ;  /* 0x0000000000017941 */ /* 0x000fea0003800000 */
.L_x_130:
        /* <DEDUP_REMOVED lines=10> */
.L_x_133:
[----:B------:R-:W-:Y:S05]  /*13a10*/  BSYNC B1 ;  /* 0x0000000000017941 */ /* 0x000fea0003800000 */
.L_x_132:
        /* <DEDUP_REMOVED lines=10> */
.L_x_135:
[----:B------:R-:W-:Y:S05]  /*13ac0*/  BSYNC B1 ;  /* 0x0000000000017941 */ /* 0x000fea0003800000 */
.L_x_134:
        /* <DEDUP_REMOVED lines=10> */
.L_x_137:
[----:B------:R-:W-:Y:S05]  /*13b70*/  BSYNC B1 ;  /* 0x0000000000017941 */ /* 0x000fea0003800000 */
.L_x_136:
        /* <DEDUP_REMOVED lines=10> */
.L_x_139:
[----:B------:R-:W-:Y:S05]  /*13c20*/  BSYNC B1 ;  /* 0x0000000000017941 */ /* 0x000fea0003800000 */
.L_x_138:
        /* <DEDUP_REMOVED lines=10> */
.L_x_141:
[----:B------:R-:W-:Y:S05]  /*13cd0*/  BSYNC B1 ;  /* 0x0000000000017941 */ /* 0x000fea0003800000 */
.L_x_140:
        /* <DEDUP_REMOVED lines=10> */
.L_x_143:
[----:B------:R-:W-:Y:S05]  /*13d80*/  BSYNC B1 ;  /* 0x0000000000017941 */ /* 0x000fea0003800000 */
.L_x_142:
        /* <DEDUP_REMOVED lines=10> */
.L_x_145:
[----:B------:R-:W-:Y:S05]  /*13e30*/  BSYNC B1 ;  /* 0x0000000000017941 */ /* 0x000fea0003800000 */
.L_x_144:
        /* <DEDUP_REMOVED lines=10> */
.L_x_147:
[----:B------:R-:W-:Y:S05]  /*13ee0*/  BSYNC B1 ;  /* 0x0000000000017941 */ /* 0x000fea0003800000 */
.L_x_146:
        /* <DEDUP_REMOVED lines=10> */
.L_x_149:
[----:B------:R-:W-:Y:S05]  /*13f90*/  BSYNC B1 ;  /* 0x0000000000017941 */ /* 0x000fea0003800000 */
.L_x_148:
        /* <DEDUP_REMOVED lines=10> */
.L_x_151:
[----:B------:R-:W-:Y:S05]  /*14040*/  BSYNC B1 ;  /* 0x0000000000017941 */ /* 0x000fea0003800000 */
.L_x_150:
        /* <DEDUP_REMOVED lines=10> */
.L_x_153:
[----:B------:R-:W-:Y:S05]  /*140f0*/  BSYNC B1 ;  /* 0x0000000000017941 */ /* 0x000fea0003800000 */
.L_x_152:
        /* <DEDUP_REMOVED lines=10> */
.L_x_155:
[----:B------:R-:W-:Y:S05]  /*141a0*/  BSYNC B1 ;  /* 0x0000000000017941 */ /* 0x000fea0003800000 */
.L_x_154:
        /* <DEDUP_REMOVED lines=10> */
.L_x_157:
[----:B------:R-:W-:Y:S05]  /*14250*/  BSYNC B1 ;  /* 0x0000000000017941 */ /* 0x000fea0003800000 */
.L_x_156:
        /* <DEDUP_REMOVED lines=10> */
.L_x_159:
[----:B------:R-:W-:Y:S05]  /*14300*/  BSYNC B1 ;  /* 0x0000000000017941 */ /* 0x000fea0003800000 */
.L_x_158:
        /* <DEDUP_REMOVED lines=10> */
.L_x_161:
[----:B------:R-:W-:Y:S05]  /*143b0*/  BSYNC B1 ;  /* 0x0000000000017941 */ /* 0x000fea0003800000 */
.L_x_160:
        /* <DEDUP_REMOVED lines=10> */
.L_x_163:
[----:B------:R-:W-:Y:S05]  /*14460*/  BSYNC B1 ;  /* 0x0000000000017941 */ /* 0x000fea0003800000 */
.L_x_162:
        /* <DEDUP_REMOVED lines=10> */
.L_x_165:
[----:B------:R-:W-:Y:S05]  /*14510*/  BSYNC B1 ;  /* 0x0000000000017941 */ /* 0x000fea0003800000 */
.L_x_164:
        /* <DEDUP_REMOVED lines=10> */
.L_x_167:
[----:B------:R-:W-:Y:S05]  /*145c0*/  BSYNC B1 ;  /* 0x0000000000017941 */ /* 0x000fea0003800000 */
.L_x_166:
        /* <DEDUP_REMOVED lines=10> */
.L_x_169:
[----:B------:R-:W-:Y:S05]  /*14670*/  BSYNC B1 ;  /* 0x0000000000017941 */ /* 0x000fea0003800000 */
.L_x_168:
        /* <DEDUP_REMOVED lines=10> */
.L_x_171:
[----:B------:R-:W-:Y:S05]  /*14720*/  BSYNC B1 ;  /* 0x0000000000017941 */ /* 0x000fea0003800000 */
.L_x_170:
        /* <DEDUP_REMOVED lines=10> */
.L_x_173:
[----:B------:R-:W-:Y:S05]  /*147d0*/  BSYNC B1 ;  /* 0x0000000000017941 */ /* 0x000fea0003800000 */
.L_x_172:
        /* <DEDUP_REMOVED lines=10> */
.L_x_175:
[----:B------:R-:W-:Y:S05]  /*14880*/  BSYNC B1 ;  /* 0x0000000000017941 */ /* 0x000fea0003800000 */
.L_x_174:
        /* <DEDUP_REMOVED lines=10> */
.L_x_177:
[----:B------:R-:W-:Y:S05]  /*14930*/  BSYNC B1 ;  /* 0x0000000000017941 */ /* 0x000fea0003800000 */
.L_x_176:
        /* <DEDUP_REMOVED lines=10> */
.L_x_179:
[----:B------:R-:W-:Y:S05]  /*149e0*/  BSYNC B1 ;  /* 0x0000000000017941 */ /* 0x000fea0003800000 */
.L_x_178:
        /* <DEDUP_REMOVED lines=10> */
.L_x_181:
[----:B------:R-:W-:Y:S05]  /*14a90*/  BSYNC B1 ;  /* 0x0000000000017941 */ /* 0x000fea0003800000 */
.L_x_180:
        /* <DEDUP_REMOVED lines=10> */
.L_x_183:
[----:B------:R-:W-:Y:S05]  /*14b40*/  BSYNC B1 ;  /* 0x0000000000017941 */ /* 0x000fea0003800000 */
.L_x_182:
        /* <DEDUP_REMOVED lines=10> */
.L_x_185:
[----:B------:R-:W-:Y:S05]  /*14bf0*/  BSYNC B1 ;  /* 0x0000000000017941 */ /* 0x000fea0003800000 */
.L_x_184:
        /* <DEDUP_REMOVED lines=10> */
.L_x_187:
[----:B------:R-:W-:Y:S05]  /*14ca0*/  BSYNC B1 ;  /* 0x0000000000017941 */ /* 0x000fea0003800000 */
.L_x_186:
        /* <DEDUP_REMOVED lines=10> */
.L_x_189:
[----:B------:R-:W-:Y:S05]  /*14d50*/  BSYNC B1 ;  /* 0x0000000000017941 */ /* 0x000fea0003800000 */
.L_x_188:
        /* <DEDUP_REMOVED lines=10> */
.L_x_191:
[----:B------:R-:W-:Y:S05]  /*14e00*/  BSYNC B1 ;  /* 0x0000000000017941 */ /* 0x000fea0003800000 */
.L_x_190:
        /* <DEDUP_REMOVED lines=10> */
.L_x_193:
[----:B------:R-:W-:Y:S05]  /*14eb0*/  BSYNC B1 ;  /* 0x0000000000017941 */ /* 0x000fea0003800000 */
.L_x_192:
        /* <DEDUP_REMOVED lines=10> */
.L_x_195:
[----:B------:R-:W-:Y:S05]  /*14f60*/  BSYNC B1 ;  /* 0x0000000000017941 */ /* 0x000fea0003800000 */
.L_x_194:
        /* <DEDUP_REMOVED lines=10> */
.L_x_197:
[----:B------:R-:W-:Y:S05]  /*15010*/  BSYNC B1 ;  /* 0x0000000000017941 */ /* 0x000fea0003800000 */
.L_x_196:
        /* <DEDUP_REMOVED lines=10> */
.L_x_199:
[----:B------:R-:W-:Y:S05]  /*150c0*/  BSYNC B1 ;  /* 0x0000000000017941 */ /* 0x000fea0003800000 */
.L_x_198:
        /* <DEDUP_REMOVED lines=10> */
.L_x_201:
[----:B------:R-:W-:Y:S05]  /*15170*/  BSYNC B1 ;  /* 0x0000000000017941 */ /* 0x000fea0003800000 */
.L_x_200:
        /* <DEDUP_REMOVED lines=10> */
.L_x_203:
[----:B------:R-:W-:Y:S05]  /*15220*/  BSYNC B1 ;  /* 0x0000000000017941 */ /* 0x000fea0003800000 */
.L_x_202:
        /* <DEDUP_REMOVED lines=10> */
.L_x_205:
[----:B------:R-:W-:Y:S05]  /*152d0*/  BSYNC B1 ;  /* 0x0000000000017941 */ /* 0x000fea0003800000 */
.L_x_204:
        /* <DEDUP_REMOVED lines=10> */
.L_x_207:
[----:B------:R-:W-:Y:S05]  /*15380*/  BSYNC B1 ;  /* 0x0000000000017941 */ /* 0x000fea0003800000 */
.L_x_206:
        /* <DEDUP_REMOVED lines=10> */
.L_x_209:
[----:B------:R-:W-:Y:S05]  /*15430*/  BSYNC B1 ;  /* 0x0000000000017941 */ /* 0x000fea0003800000 */
.L_x_208:
        /* <DEDUP_REMOVED lines=10> */
.L_x_211:
[----:B------:R-:W-:Y:S05]  /*154e0*/  BSYNC B1 ;  /* 0x0000000000017941 */ /* 0x000fea0003800000 */
.L_x_210:
        /* <DEDUP_REMOVED lines=10> */
.L_x_213:
[----:B------:R-:W-:Y:S05]  /*15590*/  BSYNC B1 ;  /* 0x0000000000017941 */ /* 0x000fea0003800000 */
.L_x_212:
        /* <DEDUP_REMOVED lines=10> */
.L_x_215:
[----:B------:R-:W-:Y:S05]  /*15640*/  BSYNC B1 ;  /* 0x0000000000017941 */ /* 0x000fea0003800000 */
.L_x_214:
        /* <DEDUP_REMOVED lines=10> */
.L_x_217:
[----:B------:R-:W-:Y:S05]  /*156f0*/  BSYNC B1 ;  /* 0x0000000000017941 */ /* 0x000fea0003800000 */
.L_x_216:
        /* <DEDUP_REMOVED lines=10> */
.L_x_219:
[----:B------:R-:W-:Y:S05]  /*157a0*/  BSYNC B1 ;  /* 0x0000000000017941 */ /* 0x000fea0003800000 */
.L_x_218:
        /* <DEDUP_REMOVED lines=10> */
.L_x_221:
[----:B------:R-:W-:Y:S05]  /*15850*/  BSYNC B1 ;  /* 0x0000000000017941 */ /* 0x000fea0003800000 */
.L_x_220:
        /* <DEDUP_REMOVED lines=10> */
.L_x_223:
[----:B------:R-:W-:Y:S05]  /*15900*/  BSYNC B1 ;  /* 0x0000000000017941 */ /* 0x000fea0003800000 */
.L_x_222:
        /* <DEDUP_REMOVED lines=10> */
.L_x_225:
[----:B------:R-:W-:Y:S05]  /*159b0*/  BSYNC B1 ;  /* 0x0000000000017941 */ /* 0x000fea0003800000 */
.L_x_224:
        /* <DEDUP_REMOVED lines=10> */
.L_x_227:
[----:B------:R-:W-:Y:S05]  /*15a60*/  BSYNC B1 ;  /* 0x0000000000017941 */ /* 0x000fea0003800000 */
.L_x_226:
        /* <DEDUP_REMOVED lines=10> */
.L_x_229:
[----:B------:R-:W-:Y:S05]  /*15b10*/  BSYNC B1 ;  /* 0x0000000000017941 */ /* 0x000fea0003800000 */
.L_x_228:
        /* <DEDUP_REMOVED lines=10> */
.L_x_231:
[----:B------:R-:W-:Y:S05]  /*15bc0*/  BSYNC B1 ;  /* 0x0000000000017941 */ /* 0x000fea0003800000 */
.L_x_230:
        /* <DEDUP_REMOVED lines=10> */
.L_x_233:
[----:B------:R-:W-:Y:S05]  /*15c70*/  BSYNC B1 ;  /* 0x0000000000017941 */ /* 0x000fea0003800000 */
.L_x_232:
        /* <DEDUP_REMOVED lines=10> */
.L_x_235:
[----:B------:R-:W-:Y:S05]  /*15d20*/  BSYNC B1 ;  /* 0x0000000000017941 */ /* 0x000fea0003800000 */
.L_x_234:
        /* <DEDUP_REMOVED lines=10> */
.L_x_237:
[----:B------:R-:W-:Y:S05]  /*15dd0*/  BSYNC B1 ;  /* 0x0000000000017941 */ /* 0x000fea0003800000 */
.L_x_236:
        /* <DEDUP_REMOVED lines=10> */
.L_x_239:
[----:B------:R-:W-:Y:S05]  /*15e80*/  BSYNC B1 ;  /* 0x0000000000017941 */ /* 0x000fea0003800000 */
.L_x_238:
        /* <DEDUP_REMOVED lines=10> */
.L_x_241:
[----:B------:R-:W-:Y:S05]  /*15f30*/  BSYNC B1 ;  /* 0x0000000000017941 */ /* 0x000fea0003800000 */
.L_x_240:
        /* <DEDUP_REMOVED lines=10> */
.L_x_243:
[----:B------:R-:W-:Y:S05]  /*15fe0*/  BSYNC B1 ;  /* 0x0000000000017941 */ /* 0x000fea0003800000 */
.L_x_242:
        /* <DEDUP_REMOVED lines=10> */
.L_x_245:
[----:B------:R-:W-:Y:S05]  /*16090*/  BSYNC B1 ;  /* 0x0000000000017941 */ /* 0x000fea0003800000 */
.L_x_244:
        /* <DEDUP_REMOVED lines=10> */
.L_x_247:
[----:B------:R-:W-:Y:S05]  /*16140*/  BSYNC B1 ;  /* 0x0000000000017941 */ /* 0x000fea0003800000 */
.L_x_246:
        /* <DEDUP_REMOVED lines=10> */
.L_x_249:
[----:B------:R-:W-:Y:S05]  /*161f0*/  BSYNC B1 ;  /* 0x0000000000017941 */ /* 0x000fea0003800000 */
.L_x_248:
        /* <DEDUP_REMOVED lines=10> */
.L_x_251:
[----:B------:R-:W-:Y:S05]  /*162a0*/  BSYNC B1 ;  /* 0x0000000000017941 */ /* 0x000fea0003800000 */
.L_x_250:
        /* <DEDUP_REMOVED lines=10> */
.L_x_253:
[----:B------:R-:W-:Y:S05]  /*16350*/  BSYNC B1 ;  /* 0x0000000000017941 */ /* 0x000fea0003800000 */
.L_x_252:
        /* <DEDUP_REMOVED lines=10> */
.L_x_255:
[----:B------:R-:W-:Y:S05]  /*16400*/  BSYNC B1 ;  /* 0x0000000000017941 */ /* 0x000fea0003800000 */
.L_x_254:
        /* <DEDUP_REMOVED lines=10> */
.L_x_257:
[----:B------:R-:W-:Y:S05]  /*164b0*/  BSYNC B1 ;  /* 0x0000000000017941 */ /* 0x000fea0003800000 */
.L_x_256:
        /* <DEDUP_REMOVED lines=10> */
.L_x_259:
[----:B------:R-:W-:Y:S05]  /*16560*/  BSYNC B1 ;  /* 0x0000000000017941 */ /* 0x000fea0003800000 */
.L_x_258:
        /* <DEDUP_REMOVED lines=10> */
.L_x_261:
[----:B------:R-:W-:Y:S05]  /*16610*/  BSYNC B1 ;  /* 0x0000000000017941 */ /* 0x000fea0003800000 */
.L_x_260:
        /* <DEDUP_REMOVED lines=10> */
.L_x_263:
[----:B------:R-:W-:Y:S05]  /*166c0*/  BSYNC B1 ;  /* 0x0000000000017941 */ /* 0x000fea0003800000 */
.L_x_262:
        /* <DEDUP_REMOVED lines=10> */
.L_x_265:
[----:B------:R-:W-:Y:S05]  /*16770*/  BSYNC B1 ;  /* 0x0000000000017941 */ /* 0x000fea0003800000 */
.L_x_264:
        /* <DEDUP_REMOVED lines=10> */
.L_x_267:
[----:B------:R-:W-:Y:S05]  /*16820*/  BSYNC B1 ;  /* 0x0000000000017941 */ /* 0x000fea0003800000 */
.L_x_266:
        /* <DEDUP_REMOVED lines=10> */
.L_x_269:
[----:B------:R-:W-:Y:S05]  /*168d0*/  BSYNC B1 ;  /* 0x0000000000017941 */ /* 0x000fea0003800000 */
.L_x_268:
        /* <DEDUP_REMOVED lines=10> */
.L_x_271:
[----:B------:R-:W-:Y:S05]  /*16980*/  BSYNC B1 ;  /* 0x0000000000017941 */ /* 0x000fea0003800000 */
.L_x_270:
        /* <DEDUP_REMOVED lines=10> */
.L_x_273:
[----:B------:R-:W-:Y:S05]  /*16a30*/  BSYNC B1 ;  /* 0x0000000000017941 */ /* 0x000fea0003800000 */
.L_x_272:
        /* <DEDUP_REMOVED lines=10> */
.L_x_275:
[----:B------:R-:W-:Y:S05]  /*16ae0*/  BSYNC B1 ;  /* 0x0000000000017941 */ /* 0x000fea0003800000 */
.L_x_274:
        /* <DEDUP_REMOVED lines=10> */
.L_x_277:
[----:B------:R-:W-:Y:S05]  /*16b90*/  BSYNC B1 ;  /* 0x0000000000017941 */ /* 0x000fea0003800000 */
.L_x_276:
        /* <DEDUP_REMOVED lines=10> */
.L_x_279:
[----:B------:R-:W-:Y:S05]  /*16c40*/  BSYNC B1 ;  /* 0x0000000000017941 */ /* 0x000fea0003800000 */
.L_x_278:
        /* <DEDUP_REMOVED lines=10> */
.L_x_281:
[----:B------:R-:W-:Y:S05]  /*16cf0*/  BSYNC B1 ;  /* 0x0000000000017941 */ /* 0x000fea0003800000 */
.L_x_280:
[----:B0-234-:R-:W2:Y:S01]  /*16d00*/  LDL.LU R10, [R1+0x1f4] ;  /* 0x0001f400010a7983 */ /* 0x01dea20000300800 */
[----:B-----5:R-:W-:Y:S01]  /*16d10*/  HADD2.F32 R11, -RZ, R23.H0_H0 ;  /* 0x20000017ff0b7230 */ /* 0x020fe20000004100 */
        /* <DEDUP_REMOVED lines=8> */
.L_x_283:
[----:B------:R-:W-:Y:S05]  /*16da0*/  BSYNC B1 ;  /* 0x0000000000017941 */ /* 0x000fea0003800000 */
.L_x_282:
[----:B------:R-:W3:Y:S01]  /*16db0*/  LDL.LU R10, [R1+0x1f8] ;  /* 0x0001f800010a7983 */ /* 0x000ee20000300800 */
[----:B0----5:R-:W-:Y:S01]  /*16dc0*/  HADD2.F32 R11, -RZ, R23.H0_H0 ;  /* 0x20000017ff0b7230 */ /* 0x021fe20000004100 */
[----:B------:R-:W-:Y:S01]  /*16dd0*/  ISETP.GT.AND P1, PT, R0, 0xf9, P0 ;  /* 0x000000f90000780c */ /* 0x000fe20000724270 */
[----:B------:R-:W-:Y:S01]  /*16de0*/  BSSY B1, `(.L_x_284) ;  /* 0x000000a000017945 */ /* 0x000fe20003800000 */
[----:B------:R-:W-:Y:S02]  /*16df0*/  IADD3 R169, P0, R3, 0x80, RZ ;  /* 0x0000008003a97810 */ /* 0x000fe40007f1e0ff */
[----:B------:R-:W-:-:S04]  /*16e00*/  FMUL R11, R11, R16 ;  /* 0x000000100b0b7220 */ /* 0x000fc80000400000 */
[----:B---3--:R-:W-:-:S05]  /*16e10*/  FFMA R11, R10, R2, R11 ;  /* 0x000000020a0b7223 */ /* 0x008fca000000000b */
[----:B------:R-:W-:-:S04]  /*16e20*/  F2FP.F16.F32.PACK_AB R11, RZ, R11 ;  /* 0x0000000bff0b723e */ /* 0x000fc800000000ff */
[----:B------:R-:W-:Y:S02]  /*16e30*/  PRMT R3, R11, 0x7610, R3 ;  /* 0x000076100b037816 */ /* 0x000fe40000000003 */
[----:B------:R-:W-:-:S03]  /*16e40*/  IADD3.X R11, RZ, UR7, RZ, P0, !PT ;  /* 0x00000007ff0b7c10 */ /* 0x000fc600087fe4ff */
[----:B------:R0:W-:Y:S01]  /*16e50*/  @P2 STG.E.U16 desc[UR44][R6.64+0x1f0], R3 ;  /* 0x0001f00306002986 */ /* 0x0001e2000c10152c */
[----:B------:R-:W-:Y:S05]  /*16e60*/  @!P1 BRA `(.L_x_285) ;  /* 0x0000000000049947 */ /* 0x000fea0003800000 */
[----:B------:R3:W5:Y:S02]  /*16e70*/  LDG.E.LTC128B.U16 R23, desc[UR44][R8.64+0x1f2] ;  /* 0x0001f22c08177981 */ /* 0x000764000c1e1520 */
.L_x_285:
[----:B------:R-:W-:Y:S05]  /*16e80*/  BSYNC B1 ;  /* 0x0000000000017941 */ /* 0x000fea0003800000 */
.L_x_284:
[----:B------:R-:W4:Y:S01]  /*16e90*/  LDL.LU R10, [R1+0x1fc] ;  /* 0x0001fc00010a7983 */ /* 0x000f220000300800 */
[----:B0----5:R-:W-:Y:S01]  /*16ea0*/  HADD2.F32 R3, -RZ, R23.H0_H0 ;  /* 0x20000017ff037230 */ /* 0x021fe20000004100 */
[----:B------:R-:W-:Y:S01]  /*16eb0*/  ISETP.GT.AND P0, PT, R153, 0x80, PT ;  /* 0x000000809900780c */ /* 0x000fe20003f04270 */
[----:B--23--:R-:W-:-:S03]  /*16ec0*/  IMAD R8, R11, R14, RZ ;  /* 0x0000000e0b087224 */ /* 0x00cfc600078e02ff */
[----:B------:R-:W-:Y:S01]  /*16ed0*/  FMUL R3, R3, R16 ;  /* 0x0000001003037220 */ /* 0x000fe20000400000 */
[C---:B------:R-:W-:Y:S01]  /*16ee0*/  IMAD R167, R169.reuse, R15, R8 ;  /* 0x0000000fa9a77224 */ /* 0x040fe200078e0208 */
[----:B------:R-:W-:Y:S01]  /*16ef0*/  ISETP.GT.AND P4, PT, R0, RZ, P0 ;  /* 0x000000ff0000720c */ /* 0x000fe20000784270 */
[----:B------:R-:W-:-:S04]  /*16f00*/  IMAD.WIDE.U32 R8, R169, R14, R20 ;  /* 0x0000000ea9087225 */ /* 0x000fc800078e0014 */
[----:B------:R-:W-:Y:S02]  /*16f10*/  IMAD.IADD R9, R9, 0x1, R167 ;  /* 0x0000000109097824 */ /* 0x000fe400078e02a7 */
[----:B----4-:R-:W-:Y:S01]  /*16f20*/  FFMA R3, R10, R2, R3 ;  /* 0x000000020a037223 */ /* 0x010fe20000000003 */
[----:B------:R-:W-:-:S04]  /*16f30*/  LEA R10, P2, R8, R12, 0x1 ;  /* 0x0000000c080a7211 */ /* 0x000fc800078408ff */
[----:B------:R-:W-:Y:S02]  /*16f40*/  F2FP.F16.F32.PACK_AB R3, RZ, R3 ;  /* 0x00000003ff03723e */ /* 0x000fe400000000ff */
[--C-:B------:R-:W-:Y:S02]  /*16f50*/  LEA.HI.X R11, R8, R13, R9.reuse, 0x1, P2 ;  /* 0x0000000d080b7211 */ /* 0x100fe400010f0c09 */
[----:B------:R-:W-:-:S05]  /*16f60*/  PRMT R9, R3, 0x7610, R9 ;  /* 0x0000761003097816 */ /* 0x000fca0000000009 */
[----:B------:R0:W-:Y:S04]  /*16f70*/  @P1 STG.E.U16 desc[UR44][R6.64+0x1f2], R9 ;  /* 0x0001f20906001986 */ /* 0x0001e8000c10152c */
[----:B------:R-:W2:Y:S01]  /*16f80*/  @P4 LDG.E.LTC128B.U16 R23, desc[UR44][R10.64] ;  /* 0x0000002c0a174981 */ /* 0x000ea2000c1e1520 */
[----:B-1----:R-:W-:Y:S01]  /*16f90*/  IMAD.U32 R161, RZ, RZ, UR8 ;  /* 0x00000008ffa17e24 */ /* 0x002fe2000f8e00ff */
[----:B------:R-:W-:Y:S01]  /*16fa0*/  MOV R165, UR8 ;  /* 0x0000000800a57c02 */ /* 0x000fe20008000f00 */
[----:B------:R-:W-:Y:S01]  /*16fb0*/  IMAD.U32 R164, RZ, RZ, UR9 ;  /* 0x00000009ffa47e24 */ /* 0x000fe2000f8e00ff */
[----:B------:R-:W-:Y:S01]  /*16fc0*/  ISETP.GT.AND P2, PT, R0, 0x1, P0 ;  /* 0x000000010000780c */ /* 0x000fe20000744270 */
[----:B------:R-:W-:Y:S01]  /*16fd0*/  BSSY B1, `(.L_x_286) ;  /* 0x0000012000017945 */ /* 0x000fe20003800000 */
[----:B------:R-:W-:Y:S01]  /*16fe0*/  SHF.L.U32 R161, R161, 0x8, RZ ;  /* 0x00000008a1a17819 */ /* 0x000fe200000006ff */
[----:B0-----:R-:W-:Y:S01]  /*16ff0*/  IMAD.WIDE.U32 R8, R169, R14, R18 ;  /* 0x0000000ea9087225 */ /* 0x001fe200078e0012 */
[----:B------:R-:W-:-:S04]  /*17000*/  SHF.L.U64.HI R165, R165, 0x8, R164 ;  /* 0x00000008a5a57819 */ /* 0x000fc800000102a4 */
[----:B------:R-:W-:-:S03]  /*17010*/  IADD3 R9, R167, R9, RZ ;  /* 0x00000009a7097210 */ /* 0x000fc60007ffe0ff */
[----:B------:R-:W-:Y:S01]  /*17020*/  IMAD.WIDE.U32 R162, R22, UR42, R8 ;  /* 0x0000002a16a27c25 */ /* 0x000fe2000f8e0008 */
[----:B------:R-:W-:-:S03]  /*17030*/  IADD3 R8, P1, R161, R4, RZ ;  /* 0x00000004a1087210 */ /* 0x000fc60007f3e0ff */
[----:B------:R-:W-:Y:S01]  /*17040*/  IMAD.IADD R7, R159, 0x1, R163 ;  /* 0x000000019f077824 */ /* 0x000fe200078e02a3 */
[----:B------:R-:W-:Y:S02]  /*17050*/  IADD3.X R9, R165, R5, RZ, P1, !PT ;  /* 0x00000005a5097210 */ /* 0x000fe40000ffe4ff */
[----:B------:R-:W-:-:S04]  /*17060*/  LEA R6, P3, R162, R12, 0x1 ;  /* 0x0000000ca2067211 */ /* 0x000fc800078608ff */
[----:B------:R-:W-:Y:S01]  /*17070*/  LEA.HI.X R7, R162, R13, R7, 0x1, P3 ;  /* 0x0000000da2077211 */ /* 0x000fe200018f0c07 */
[----:B--2---:R-:W-:-:S05]  /*17080*/  HADD2.F32 R3, -RZ, R23.H0_H0 ;  /* 0x20000017ff037230 */ /* 0x004fca0000004100 */
[----:B------:R-:W-:-:S04]  /*17090*/  FMUL R3, R3, R16 ;  /* 0x0000001003037220 */ /* 0x000fc80000400000 */
[----:B------:R-:W-:-:S05]  /*170a0*/  FFMA R3, R24, R2, R3 ;  /* 0x0000000218037223 */ /* 0x000fca0000000003 */
[----:B------:R-:W-:-:S05]  /*170b0*/  F2FP.F16.F32.PACK_AB R3, RZ, R3 ;  /* 0x00000003ff03723e */ /* 0x000fca00000000ff */
[----:B------:R0:W-:Y:S01]  /*170c0*/  @P4 STG.E.U16 desc[UR44][R8.64], R3 ;  /* 0x0000000308004986 */ /* 0x0001e2000c10152c */
[----:B------:R-:W-:Y:S05]  /*170d0*/  @!P2 BRA `(.L_x_287) ;  /* 0x000000000004a947 */ /* 0x000fea0003800000 */
[----:B------:R1:W5:Y:S02]  /*170e0*/  LDG.E.LTC128B.U16 R23, desc[UR44][R6.64+0x2] ;  /* 0x0000022c06177981 */ /* 0x000364000c1e1520 */
.L_x_287:
[----:B------:R-:W-:Y:S05]  /*170f0*/  BSYNC B1 ;  /* 0x0000000000017941 */ /* 0x000fea0003800000 */
.L_x_286:
[----:B0----5:R-:W-:Y:S01]  /*17100*/  HADD2.F32 R3, -RZ, R23.H0_H0 ;  /* 0x20000017ff037230 */ /* 0x021fe20000004100 */
[----:B------:R-:W-:Y:S01]  /*17110*/  ISETP.GT.AND P1, PT, R153, 0x88, PT ;  /* 0x000000889900780c */ /* 0x000fe20003f24270 */
[----:B------:R-:W-:Y:S01]  /*17120*/  IMAD.WIDE.U32 R14, R169, R14, R156 ;  /* 0x0000000ea90e7225 */ /* 0x000fe200078e009c */
[----:B------:R-:W-:Y:S03]  /*17130*/  BSSY B1, `(.L_x_288) ;  /* 0x0000010000017945 */ /* 0x000fe60003800000 */
[----:B------:R-:W-:Y:S01]  /*17140*/  FMUL R10, R3, R16 ;  /* 0x00000010030a7220 */ /* 0x000fe20000400000 */
[----:B------:R-:W-:Y:S01]  /*17150*/  IMAD.IADD R167, R167, 0x1, R15 ;  /* 0x00000001a7a77824 */ /* 0x000fe200078e020f */
[----:B------:R-:W-:Y:S02]  /*17160*/  IADD3 R154, P4, R154, R14, RZ ;  /* 0x0000000e9a9a7210 */ /* 0x000fe40007f9e0ff */
[----:B------:R-:W-:Y:S01]  /*17170*/  FFMA R10, R25, R2, R10 ;  /* 0x00000002190a7223 */ /* 0x000fe2000000000a */
[----:B------:R-:W-:-:S02]  /*17180*/  ISETP.GT.AND P3, PT, R0, RZ, P1 ;  /* 0x000000ff0000720c */ /* 0x000fc40000f64270 */
[----:B------:R-:W-:Y:S02]  /*17190*/  IADD3.X R20, R167, R21, RZ, P4, !PT ;  /* 0x00000015a7147210 */ /* 0x000fe400027fe4ff */
[----:B------:R-:W-:Y:S02]  /*171a0*/  F2FP.F16.F32.PACK_AB R3, RZ, R10 ;  /* 0x0000000aff03723e */ /* 0x000fe400000000ff */
[----:B------:R-:W-:Y:S02]  /*171b0*/  LEA R10, P4, R154, R12, 0x1 ;  /* 0x0000000c9a0a7211 */ /* 0x000fe400078808ff */
[----:B------:R-:W-:Y:S02]  /*171c0*/  PRMT R21, R3, 0x7610, R21 ;  /* 0x0000761003157816 */ /* 0x000fe40000000015 */
[----:B------:R-:W-:Y:S02]  /*171d0*/  IADD3 R14, P5, R18, R14, RZ ;  /* 0x0000000e120e7210 */ /* 0x000fe40007fbe0ff */
[----:B------:R-:W-:Y:S01]  /*171e0*/  LEA.HI.X R11, R154, R13, R20, 0x1, P4 ;  /* 0x0000000d9a0b7211 */ /* 0x000fe200020f0c14 */
[----:B------:R0:W-:Y:S01]  /*171f0*/  @P2 STG.E.U16 desc[UR44][R8.64+0x2], R21 ;  /* 0x0000021508002986 */ /* 0x0001e2000c10152c */
[----:B------:R-:W-:Y:S01]  /*17200*/  PRMT R3, R23, 0x7610, R3 ;  /* 0x0000761017037816 */ /* 0x000fe20000000003 */
[----:B------:R-:W-:Y:S08]  /*17210*/  @!P3 BRA `(.L_x_289) ;  /* 0x000000000004b947 */ /* 0x000ff00003800000 */
[----:B------:R2:W5:Y:S02]  /*17220*/  LDG.E.LTC128B.U16 R3, desc[UR44][R10.64] ;  /* 0x0000002c0a037981 */ /* 0x000564000c1e1520 */
.L_x_289:
[----:B------:R-:W-:Y:S05]  /*17230*/  BSYNC B1 ;  /* 0x0000000000017941 */ /* 0x000fea0003800000 */
.L_x_288:
[----:B--2--5:R-:W-:Y:S01]  /*17240*/  HADD2.F32 R11, -RZ, R3.H0_H0 ;  /* 0x20000003ff0b7230 */ /* 0x024fe20000004100 */
[----:B------:R-:W-:Y:S01]  /*17250*/  IADD3 R10, P2, R8, R160, RZ ;  /* 0x000000a0080a7210 */ /* 0x000fe20007f5e0ff */
[----:B------:R-:W-:Y:S01]  /*17260*/  IMAD.X R15, R19, 0x1, R167, P5 ;  /* 0x00000001130f7824 */ /* 0x000fe200028e06a7 */
[----:B------:R-:W-:Y:S01]  /*17270*/  ISETP.GT.AND P5, PT, R0, 0x1, P1 ;  /* 0x000000010000780c */ /* 0x000fe20000fa4270 */
[----:B------:R-:W-:Y:S01]  /*17280*/  BSSY B1, `(.L_x_290) ;  /* 0x000000c000017945 */ /* 0x000fe20003800000 */
[----:B------:R-:W-:Y:S01]  /*17290*/  FMUL R11, R11, R16 ;  /* 0x000000100b0b7220 */ /* 0x000fe20000400000 */
[----:B------:R-:W-:-:S04]  /*172a0*/  IMAD.WIDE.U32 R22, R22, UR42, R14 ;  /* 0x0000002a16167c25 */ /* 0x000fc8000f8e000e */
[----:B------:R-:W-:Y:S01]  /*172b0*/  FFMA R11, R26, R2, R11 ;  /* 0x000000021a0b7223 */ /* 0x000fe2000000000b */
[----:B------:R-:W-:Y:S02]  /*172c0*/  IADD3 R159, R159, R23, RZ ;  /* 0x000000179f9f7210 */ /* 0x000fe40007ffe0ff */
[C---:B------:R-:W-:Y:S02]  /*172d0*/  LEA R12, P4, R22.reuse, R12, 0x1 ;  /* 0x0000000c160c7211 */ /* 0x040fe400078808ff */
[----:B------:R-:W-:Y:S01]  /*172e0*/  F2FP.F16.F32.PACK_AB R14, RZ, R11 ;  /* 0x0000000bff0e723e */ /* 0x000fe200000000ff */
[----:B------:R-:W-:Y:S01]  /*172f0*/  IMAD.X R11, R9, 0x1, R158, P2 ;  /* 0x00000001090b7824 */ /* 0x000fe200010e069e */
[----:B------:R-:W-:-:S04]  /*17300*/  LEA.HI.X R13, R22, R13, R159, 0x1, P4 ;  /* 0x0000000d160d7211 */ /* 0x000fc800020f0c9f */
[----:B------:R2:W-:Y:S01]  /*17310*/  @P3 STG.E.U16 desc[UR44][R10.64], R14 ;  /* 0x0000000e0a003986 */ /* 0x0005e2000c10152c */
[----:B------:R-:W-:Y:S05]  /*17320*/  @!P5 BRA `(.L_x_291) ;  /* 0x000000000004d947 */ /* 0x000fea0003800000 */
[----:B------:R3:W5:Y:S02]  /*17330*/  LDG.E.LTC128B.U16 R3, desc[UR44][R12.64+0x2] ;  /* 0x0000022c0c037981 */ /* 0x000764000c1e1520 */
.L_x_291:
[----:B------:R-:W-:Y:S05]  /*17340*/  BSYNC B1 ;  /* 0x0000000000017941 */ /* 0x000fea0003800000 */
.L_x_290:
[----:B-----5:R-:W-:Y:S01]  /*17350*/  HADD2.F32 R15, -RZ, R3.H0_H0 ;  /* 0x20000003ff0f7230 */ /* 0x020fe20000004100 */
[----:B------:R-:W-:Y:S01]  /*17360*/  ISETP.GT.AND P2, PT, R0, 0x8, P0 ;  /* 0x000000080000780c */ /* 0x000fe20000744270 */
[----:B------:R-:W-:Y:S03]  /*17370*/  BSSY B1, `(.L_x_292) ;  /* 0x0000007000017945 */ /* 0x000fe60003800000 */
[----:B--2---:R-:W-:-:S04]  /*17380*/  FMUL R14, R15, R16 ;  /* 0x000000100f0e7220 */ /* 0x004fc80000400000 */
[----:B------:R-:W-:-:S05]  /*17390*/  FFMA R14, R27, R2, R14 ;  /* 0x000000021b0e7223 */ /* 0x000fca000000000e */
[----:B------:R-:W-:-:S05]  /*173a0*/  F2FP.F16.F32.PACK_AB R14, RZ, R14 ;  /* 0x0000000eff0e723e */ /* 0x000fca00000000ff */
[----:B------:R2:W-:Y:S01]  /*173b0*/  @P5 STG.E.U16 desc[UR44][R10.64+0x2], R14 ;  /* 0x0000020e0a005986 */ /* 0x0005e2000c10152c */
[----:B------:R-:W-:Y:S05]  /*173c0*/  @!P2 BRA `(.L_x_293) ;  /* 0x000000000004a947 */ /* 0x000fea0003800000 */
[----:B------:R4:W5:Y:S02]  /*173d0*/  LDG.E.LTC128B.U16 R3, desc[UR44][R6.64+0x10] ;  /* 0x0000102c06037981 */ /* 0x000964000c1e1520 */
.L_x_293:
[----:B------:R-:W-:Y:S05]  /*173e0*/  BSYNC B1 ;  /* 0x0000000000017941 */ /* 0x000fea0003800000 */
.L_x_292:
[----:B--2--5:R-:W-:Y:S01]  /*173f0*/  HADD2.F32 R11, -RZ, R3.H0_H0 ;  /* 0x20000003ff0b7230 */ /* 0x024fe20000004100 */
[----:B------:R-:W-:Y:S01]  /*17400*/  ISETP.GT.AND P3, PT, R0, 0x9, P0 ;  /* 0x000000090000780c */ /* 0x000fe20000764270 */
[----:B------:R-:W-:Y:S03]  /*17410*/  BSSY B1, `(.L_x_294) ;  /* 0x0000007000017945 */ /* 0x000fe60003800000 */
[----:B------:R-:W-:-:S04]  /*17420*/  FMUL R11, R11, R16 ;  /* 0x000000100b0b7220 */ /* 0x000fc80000400000 */
[----:B------:R-:W-:-:S05]  /*17430*/  FFMA R11, R28, R2, R11 ;  /* 0x000000021c0b7223 */ /* 0x000fca000000000b */
[----:B------:R-:W-:-:S05]  /*17440*/  F2FP.F16.F32.PACK_AB R11, RZ, R11 ;  /* 0x0000000bff0b723e */ /* 0x000fca00000000ff */
[----:B------:R2:W-:Y:S01]  /*17450*/  @P2 STG.E.U16 desc[UR44][R8.64+0x10], R11 ;  /* 0x0000100b08002986 */ /* 0x0005e2000c10152c */
[----:B------:R-:W-:Y:S05]  /*17460*/  @!P3 BRA `(.L_x_295) ;  /* 0x000000000004b947 */ /* 0x000fea0003800000 */
[----:B------:R0:W5:Y:S02]  /*17470*/  LDG.E.LTC128B.U16 R3, desc[UR44][R6.64+0x12] ;  /* 0x0000122c06037981 */ /* 0x000164000c1e1520 */
.L_x_295:
[----:B------:R-:W-:Y:S05]  /*17480*/  BSYNC B1 ;  /* 0x0000000000017941 */ /* 0x000fea0003800000 */
.L_x_294:
        /* <DEDUP_REMOVED lines=9> */
.L_x_297:
[----:B------:R-:W-:Y:S05]  /*17520*/  BSYNC B1 ;  /* 0x0000000000017941 */ /* 0x000fea0003800000 */
.L_x_296:
[----:B-----5:R-:W-:Y:S01]  /*17530*/  HADD2.F32 R11, -RZ, R3.H0_H0 ;  /* 0x20000003ff0b7230 */ /* 0x020fe20000004100 */
[----:B--2---:R-:W-:Y:S01]  /*17540*/  IADD3 R10, P3, R160, R8, RZ ;  /* 0x00000008a00a7210 */ /* 0x004fe20007f7e0ff */
[----:B------:R-:W-:Y:S01]  /*17550*/  BSSY B1, `(.L_x_298) ;  /* 0x0000009000017945 */ /* 0x000fe20003800000 */
[----:B------:R-:W-:Y:S02]  /*17560*/  ISETP.GT.AND P2, PT, R0, 0x9, P1 ;  /* 0x000000090000780c */ /* 0x000fe40000f44270 */
[----:B------:R-:W-:-:S04]  /*17570*/  FMUL R11, R11, R16 ;  /* 0x000000100b0b7220 */ /* 0x000fc80000400000 */
[----:B------:R-:W-:-:S05]  /*17580*/  FFMA R11, R30, R2, R11 ;  /* 0x000000021e0b7223 */ /* 0x000fca000000000b */
[----:B------:R-:W-:Y:S02]  /*17590*/  F2FP.F16.F32.PACK_AB R14, RZ, R11 ;  /* 0x0000000bff0e723e */ /* 0x000fe400000000ff */
[----:B------:R-:W-:-:S05]  /*175a0*/  IADD3.X R11, R158, R9, RZ, P3, !PT ;  /* 0x000000099e0b7210 */ /* 0x000fca0001ffe4ff */
[----:B------:R2:W-:Y:S01]  /*175b0*/  @P4 STG.E.U16 desc[UR44][R10.64+0x10], R14 ;  /* 0x0000100e0a004986 */ /* 0x0005e2000c10152c */
[----:B------:R-:W-:Y:S05]  /*175c0*/  @!P2 BRA `(.L_x_299) ;  /* 0x000000000004a947 */ /* 0x000fea0003800000 */
[----:B------:R0:W5:Y:S02]  /*175d0*/  LDG.E.LTC128B.U16 R3, desc[UR44][R12.64+0x12] ;  /* 0x0000122c0c037981 */ /* 0x000164000c1e1520 */
.L_x_299:
[----:B------:R-:W-:Y:S05]  /*175e0*/  BSYNC B1 ;  /* 0x0000000000017941 */ /* 0x000fea0003800000 */
.L_x_298:
[----:B--2--5:R-:W-:Y:S01]  /*175f0*/  HADD2.F32 R11, -RZ, R3.H0_H0 ;  /* 0x20000003ff0b7230 */ /* 0x024fe20000004100 */
[----:B------:R-:W-:Y:S01]  /*17600*/  IADD3 R160, P3, P4, R160, R4, R161 ;  /* 0x00000004a0a07210 */ /* 0x000fe20007c7e0a1 */
[----:B------:R-:W-:Y:S01]  /*17610*/  BSSY B1, `(.L_x_300) ;  /* 0x0000009000017945 */ /* 0x000fe20003800000 */
[----:B------:R-:W-:Y:S02]  /*17620*/  ISETP.GT.AND P5, PT, R0, 0x10, P0 ;  /* 0x000000100000780c */ /* 0x000fe400007a4270 */
[----:B------:R-:W-:Y:S01]  /*17630*/  FMUL R10, R11, R16 ;  /* 0x000000100b0a7220 */ /* 0x000fe20000400000 */
[----:B------:R-:W-:-:S03]  /*17640*/  IADD3.X R161, R158, R5, R165, P3, P4 ;  /* 0x000000059ea17210 */ /* 0x000fc60001fe84a5 */
[----:B------:R-:W-:-:S05]  /*17650*/  FFMA R10, R31, R2, R10 ;  /* 0x000000021f0a7223 */ /* 0x000fca000000000a */
[----:B------:R-:W-:-:S05]  /*17660*/  F2FP.F16.F32.PACK_AB R10, RZ, R10 ;  /* 0x0000000aff0a723e */ /* 0x000fca00000000ff */
[----:B------:R2:W-:Y:S01]  /*17670*/  @P2 STG.E.U16 desc[UR44][R160.64+0x12], R10 ;  /* 0x0000120aa0002986 */ /* 0x0005e2000c10152c */
[----:B------:R-:W-:Y:S05]  /*17680*/  @!P5 BRA `(.L_x_301) ;  /* 0x000000000004d947 */ /* 0x000fea0003800000 */
[----:B------:R0:W5:Y:S02]  /*17690*/  LDG.E.LTC128B.U16 R3, desc[UR44][R6.64+0x20] ;  /* 0x0000202c06037981 */ /* 0x000164000c1e1520 */
.L_x_301:
[----:B------:R-:W-:Y:S05]  /*176a0*/  BSYNC B1 ;  /* 0x0000000000017941 */ /* 0x000fea0003800000 */
.L_x_300:
[----:B-----5:R-:W-:Y:S01]  /*176b0*/  HADD2.F32 R5, -RZ, R3.H0_H0 ;  /* 0x20000003ff057230 */ /* 0x020fe20000004100 */
        /* <DEDUP_REMOVED lines=8> */
.L_x_303:
[----:B------:R-:W-:Y:S05]  /*17740*/  BSYNC B1 ;  /* 0x0000000000017941 */ /* 0x000fea0003800000 */
.L_x_302:
[----:B0----5:R-:W-:Y:S01]  /*17750*/  HADD2.F32 R5, -RZ, R3.H0_H0 ;  /* 0x20000003ff057230 */ /* 0x021fe20000004100 */
        /* <DEDUP_REMOVED lines=8> */
.L_x_305:
[----:B------:R-:W-:Y:S05]  /*177e0*/  BSYNC B1 ;  /* 0x0000000000017941 */ /* 0x000fea0003800000 */
.L_x_304:
[----:B-----5:R-:W-:Y:S01]  /*177f0*/  HADD2.F32 R5, -RZ, R3.H0_H0 ;  /* 0x20000003ff057230 */ /* 0x020fe20000004100 */
[----:B------:R-:W-:Y:S01]  /*17800*/  ISETP.GT.AND P2, PT, R0, 0x11, P1 ;  /* 0x000000110000780c */ /* 0x000fe20000f44270 */
[----:B0-----:R-:W-:Y:S01]  /*17810*/  @P3 IMAD.MOV.U32 R4, RZ, RZ, R160 ;  /* 0x000000ffff043224 */ /* 0x001fe200078e00a0 */
[----:B------:R-:W-:Y:S02]  /*17820*/  BSSY B1, `(.L_x_306) ;  /* 0x0000009000017945 */ /* 0x000fe40003800000 */
[----:B------:R-:W-:-:S04]  /*17830*/  FMUL R5, R5, R16 ;  /* 0x0000001005057220 */ /* 0x000fc80000400000 */
[----:B------:R-:W-:-:S05]  /*17840*/  FFMA R5, R34, R2, R5 ;  /* 0x0000000222057223 */ /* 0x000fca0000000005 */
[----:B------:R-:W-:-:S04]  /*17850*/  F2FP.F16.F32.PACK_AB R5, RZ, R5 ;  /* 0x00000005ff05723e */ /* 0x000fc800000000ff */
[----:B--2---:R-:W-:Y:S02]  /*17860*/  PRMT R10, R5, 0x7610, R10 ;  /* 0x00007610050a7816 */ /* 0x004fe4000000000a */
[----:B------:R-:W-:-:S05]  /*17870*/  @P3 MOV R5, R161 ;  /* 0x000000a100053202 */ /* 0x000fca0000000f00 */
[----:B------:R0:W-:Y:S01]  /*17880*/  @P3 STG.E.U16 desc[UR44][R4.64+0x20], R10 ;  /* 0x0000200a04003986 */ /* 0x0001e2000c10152c */
[----:B------:R-:W-:Y:S05]  /*17890*/  @!P2 BRA `(.L_x_307) ;  /* 0x000000000004a947 */ /* 0x000fea0003800000 */
[----:B------:R2:W5:Y:S02]  /*178a0*/  LDG.E.LTC128B.U16 R3, desc[UR44][R12.64+0x22] ;  /* 0x0000222c0c037981 */ /* 0x000564000c1e1520 */
.L_x_307:
[----:B------:R-:W-:Y:S05]  /*178b0*/  BSYNC B1 ;  /* 0x0000000000017941 */ /* 0x000fea0003800000 */
.L_x_306:
[----:B0----5:R-:W-:Y:S01]  /*178c0*/  HADD2.F32 R5, -RZ, R3.H0_H0 ;  /* 0x20000003ff057230 */ /* 0x021fe20000004100 */
[----:B------:R-:W-:Y:S01]  /*178d0*/  ISETP.GT.AND P3, PT, R0, 0x18, P0 ;  /* 0x000000180000780c */ /* 0x000fe20000764270 */
[----:B------:R-:W-:Y:S03]  /*178e0*/  BSSY B1, `(.L_x_308) ;  /* 0x000000a000017945 */ /* 0x000fe60003800000 */
[----:B------:R-:W-:Y:S01]  /*178f0*/  FMUL R4, R5, R16 ;  /* 0x0000001005047220 */ /* 0x000fe20000400000 */
[----:B------:R-:W-:-:S03]  /*17900*/  @P2 MOV R5, R161 ;  /* 0x000000a100052202 */ /* 0x000fc60000000f00 */
[----:B------:R-:W-:-:S05]  /*17910*/  FFMA R4, R35, R2, R4 ;  /* 0x0000000223047223 */ /* 0x000fca0000000004 */
[----:B------:R-:W-:-:S04]  /*17920*/  F2FP.F16.F32.PACK_AB R4, RZ, R4 ;  /* 0x00000004ff04723e */ /* 0x000fc800000000ff */
[----:B------:R-:W-:Y:S01]  /*17930*/  PRMT R10, R4, 0x7610, R10 ;  /* 0x00007610040a7816 */ /* 0x000fe2000000000a */
[----:B------:R-:W-:-:S05]  /*17940*/  @P2 IMAD.MOV.U32 R4, RZ, RZ, R160 ;  /* 0x000000ffff042224 */ /* 0x000fca00078e00a0 */
[----:B------:R0:W-:Y:S01]  /*17950*/  @P2 STG.E.U16 desc[UR44][R4.64+0x22], R10 ;  /* 0x0000220a04002986 */ /* 0x0001e2000c10152c */
[----:B------:R-:W-:Y:S05]  /*17960*/  @!P3 BRA `(.L_x_309) ;  /* 0x000000000004b947 */ /* 0x000fea0003800000 */
[----:B------:R0:W5:Y:S02]  /*17970*/  LDG.E.LTC128B.U16 R3, desc[UR44][R6.64+0x30] ;  /* 0x0000302c06037981 */ /* 0x000164000c1e1520 */
.L_x_309:
[----:B------:R-:W-:Y:S05]  /*17980*/  BSYNC B1 ;  /* 0x0000000000017941 */ /* 0x000fea0003800000 */
.L_x_308:
        /* <DEDUP_REMOVED lines=9> */
.L_x_311:
[----:B------:R-:W-:Y:S05]  /*17a20*/  BSYNC B1 ;  /* 0x0000000000017941 */ /* 0x000fea0003800000 */
.L_x_310:
        /* <DEDUP_REMOVED lines=9> */
.L_x_313:
[----:B------:R-:W-:Y:S05]  /*17ac0*/  BSYNC B1 ;  /* 0x0000000000017941 */ /* 0x000fea0003800000 */
.L_x_312:
[----:B-----5:R-:W-:Y:S01]  /*17ad0*/  HADD2.F32 R5, -RZ, R3.H0_H0 ;  /* 0x20000003ff057230 */ /* 0x020fe20000004100 */
[----:B------:R-:W-:Y:S01]  /*17ae0*/  ISETP.GT.AND P2, PT, R0, 0x19, P1 ;  /* 0x000000190000780c */ /* 0x000fe20000f44270 */
[----:B0-----:R-:W-:Y:S01]  /*17af0*/  @P3 IMAD.MOV.U32 R4, RZ, RZ, R160 ;  /* 0x000000ffff043224 */ /* 0x001fe200078e00a0 */
[----:B------:R-:W-:Y:S02]  /*17b00*/  BSSY B1, `(.L_x_314) ;  /* 0x0000009000017945 */ /* 0x000fe40003800000 */
[----:B------:R-:W-:-:S04]  /*17b10*/  FMUL R5, R5, R16 ;  /* 0x0000001005057220 */ /* 0x000fc80000400000 */
[----:B------:R-:W-:-:S05]  /*17b20*/  FFMA R5, R38, R2, R5 ;  /* 0x0000000226057223 */ /* 0x000fca0000000005 */
[----:B------:R-:W-:-:S04]  /*17b30*/  F2FP.F16.F32.PACK_AB R5, RZ, R5 ;  /* 0x00000005ff05723e */ /* 0x000fc800000000ff */
[----:B------:R-:W-:Y:S02]  /*17b40*/  PRMT R10, R5, 0x7610, R10 ;  /* 0x00007610050a7816 */ /* 0x000fe4000000000a */
[----:B------:R-:W-:-:S05]  /*17b50*/  @P3 MOV R5, R161 ;  /* 0x000000a100053202 */ /* 0x000fca0000000f00 */
[----:B------:R0:W-:Y:S01]  /*17b60*/  @P3 STG.E.U16 desc[UR44][R4.64+0x30], R10 ;  /* 0x0000300a04003986 */ /* 0x0001e2000c10152c */
[----:B------:R-:W-:Y:S05]  /*17b70*/  @!P2 BRA `(.L_x_315) ;  /* 0x000000000004a947 */ /* 0x000fea0003800000 */
[----:B------:R0:W5:Y:S02]  /*17b80*/  LDG.E.LTC128B.U16 R3, desc[UR44][R12.64+0x32] ;  /* 0x0000322c0c037981 */ /* 0x000164000c1e1520 */
.L_x_315:
[----:B------:R-:W-:Y:S05]  /*17b90*/  BSYNC B1 ;  /* 0x0000000000017941 */ /* 0x000fea0003800000 */
.L_x_314:
        /* <DEDUP_REMOVED lines=12> */
.L_x_317:
[----:B------:R-:W-:Y:S05]  /*17c60*/  BSYNC B1 ;  /* 0x0000000000017941 */ /* 0x000fea0003800000 */
.L_x_316:
        /* <DEDUP_REMOVED lines=9> */
.L_x_319:
[----:B------:R-:W-:Y:S05]  /*17d00*/  BSYNC B1 ;  /* 0x0000000000017941 */ /* 0x000fea0003800000 */
.L_x_318:
        /* <DEDUP_REMOVED lines=9> */
.L_x_321:
[----:B------:R-:W-:Y:S05]  /*17da0*/  BSYNC B1 ;  /* 0x0000000000017941 */ /* 0x000fea0003800000 */
.L_x_320:
        /* <DEDUP_REMOVED lines=12> */
.L_x_323:
[----:B------:R-:W-:Y:S05]  /*17e70*/  BSYNC B1 ;  /* 0x0000000000017941 */ /* 0x000fea0003800000 */
.L_x_322:
        /* <DEDUP_REMOVED lines=12> */
.L_x_325:
[----:B------:R-:W-:Y:S05]  /*17f40*/  BSYNC B1 ;  /* 0x0000000000017941 */ /* 0x000fea0003800000 */
.L_x_324:
        /* <DEDUP_REMOVED lines=9> */
.L_x_327:
[----:B------:R-:W-:Y:S05]  /*17fe0*/  BSYNC B1 ;  /* 0x0000000000017941 */ /* 0x000fea0003800000 */
.L_x_326:
        /* <DEDUP_REMOVED lines=9> */
.L_x_329:
[----:B------:R-:W-:Y:S05]  /*18080*/  BSYNC B1 ;  /* 0x0000000000017941 */ /* 0x000fea0003800000 */
.L_x_328:
        /* <DEDUP_REMOVED lines=12> */
.L_x_331:
[----:B------:R-:W-:Y:S05]  /*18150*/  BSYNC B1 ;  /* 0x0000000000017941 */ /* 0x000fea0003800000 */
.L_x_330:
        /* <DEDUP_REMOVED lines=12> */
.L_x_333:
[----:B------:R-:W-:Y:S05]  /*18220*/  BSYNC B1 ;  /* 0x0000000000017941 */ /* 0x000fea0003800000 */
.L_x_332:
        /* <DEDUP_REMOVED lines=9> */
.L_x_335:
[----:B------:R-:W-:Y:S05]  /*182c0*/  BSYNC B1 ;  /* 0x0000000000017941 */ /* 0x000fea0003800000 */
.L_x_334:
        /* <DEDUP_REMOVED lines=9> */
.L_x_337:
[----:B------:R-:W-:Y:S05]  /*18360*/  BSYNC B1 ;  /* 0x0000000000017941 */ /* 0x000fea0003800000 */
.L_x_336:
        /* <DEDUP_REMOVED lines=12> */
.L_x_339:
[----:B------:R-:W-:Y:S05]  /*18430*/  BSYNC B1 ;  /* 0x0000000000017941 */ /* 0x000fea0003800000 */
.L_x_338:
        /* <DEDUP_REMOVED lines=12> */
.L_x_341:
[----:B------:R-:W-:Y:S05]  /*18500*/  BSYNC B1 ;  /* 0x0000000000017941 */ /* 0x000fea0003800000 */
.L_x_340:
        /* <DEDUP_REMOVED lines=9> */
.L_x_343:
[----:B------:R-:W-:Y:S05]  /*185a0*/  BSYNC B1 ;  /* 0x0000000000017941 */ /* 0x000fea0003800000 */
.L_x_342:
        /* <DEDUP_REMOVED lines=9> */
.L_x_345:
[----:B------:R-:W-:Y:S05]  /*18640*/  BSYNC B1 ;  /* 0x0000000000017941 */ /* 0x000fea0003800000 */
.L_x_344:
        /* <DEDUP_REMOVED lines=12> */
.L_x_347:
[----:B------:R-:W-:Y:S05]  /*18710*/  BSYNC B1 ;  /* 0x0000000000017941 */ /* 0x000fea0003800000 */
.L_x_346:
        /* <DEDUP_REMOVED lines=12> */
.L_x_349:
[----:B------:R-:W-:Y:S05]  /*187e0*/  BSYNC B1 ;  /* 0x0000000000017941 */ /* 0x000fea0003800000 */
.L_x_348:
        /* <DEDUP_REMOVED lines=9> */
.L_x_351:
[----:B------:R-:W-:Y:S05]  /*18880*/  BSYNC B1 ;  /* 0x0000000000017941 */ /* 0x000fea0003800000 */
.L_x_350:
        /* <DEDUP_REMOVED lines=9> */
.L_x_353:
[----:B------:R-:W-:Y:S05]  /*18920*/  BSYNC B1 ;  /* 0x0000000000017941 */ /* 0x000fea0003800000 */
.L_x_352:
        /* <DEDUP_REMOVED lines=12> */
.L_x_355:
[----:B------:R-:W-:Y:S05]  /*189f0*/  BSYNC B1 ;  /* 0x0000000000017941 */ /* 0x000fea0003800000 */
.L_x_354:
        /* <DEDUP_REMOVED lines=12> */
.L_x_357:
[----:B------:R-:W-:Y:S05]  /*18ac0*/  BSYNC B1 ;  /* 0x0000000000017941 */ /* 0x000fea0003800000 */
.L_x_356:
        /* <DEDUP_REMOVED lines=9> */
.L_x_359:
[----:B------:R-:W-:Y:S05]  /*18b60*/  BSYNC B1 ;  /* 0x0000000000017941 */ /* 0x000fea0003800000 */
.L_x_358:
        /* <DEDUP_REMOVED lines=9> */
.L_x_361:
[----:B------:R-:W-:Y:S05]  /*18c00*/  BSYNC B1 ;  /* 0x0000000000017941 */ /* 0x000fea0003800000 */
.L_x_360:
        /* <DEDUP_REMOVED lines=12> */
.L_x_363:
[----:B------:R-:W-:Y:S05]  /*18cd0*/  BSYNC B1 ;  /* 0x0000000000017941 */ /* 0x000fea0003800000 */
.L_x_362:
        /* <DEDUP_REMOVED lines=12> */
.L_x_365:
[----:B------:R-:W-:Y:S05]  /*18da0*/  BSYNC B1 ;  /* 0x0000000000017941 */ /* 0x000fea0003800000 */
.L_x_364:
        /* <DEDUP_REMOVED lines=9> */
.L_x_367:
[----:B------:R-:W-:Y:S05]  /*18e40*/  BSYNC B1 ;  /* 0x0000000000017941 */ /* 0x000fea0003800000 */
.L_x_366:
        /* <DEDUP_REMOVED lines=9> */
.L_x_369:
[----:B------:R-:W-:Y:S05]  /*18ee0*/  BSYNC B1 ;  /* 0x0000000000017941 */ /* 0x000fea0003800000 */
.L_x_368:
        /* <DEDUP_REMOVED lines=12> */
.L_x_371:
[----:B------:R-:W-:Y:S05]  /*18fb0*/  BSYNC B1 ;  /* 0x0000000000017941 */ /* 0x000fea0003800000 */
.L_x_370:
        /* <DEDUP_REMOVED lines=12> */
.L_x_373:
[----:B------:R-:W-:Y:S05]  /*19080*/  BSYNC B1 ;  /* 0x0000000000017941 */ /* 0x000fea0003800000 */
.L_x_372:
        /* <DEDUP_REMOVED lines=9> */
.L_x_375:
[----:B------:R-:W-:Y:S05]  /*19120*/  BSYNC B1 ;  /* 0x0000000000017941 */ /* 0x000fea0003800000 */
.L_x_374:
        /* <DEDUP_REMOVED lines=9> */
.L_x_377:
[----:B------:R-:W-:Y:S05]  /*191c0*/  BSYNC B1 ;  /* 0x0000000000017941 */ /* 0x000fea0003800000 */
.L_x_376:
        /* <DEDUP_REMOVED lines=12> */
.L_x_379:
[----:B------:R-:W-:Y:S05]  /*19290*/  BSYNC B1 ;  /* 0x0000000000017941 */ /* 0x000fea0003800000 */
.L_x_378:
        /* <DEDUP_REMOVED lines=12> */
.L_x_381:
[----:B------:R-:W-:Y:S05]  /*19360*/  BSYNC B1 ;  /* 0x0000000000017941 */ /* 0x000fea0003800000 */
.L_x_380:
        /* <DEDUP_REMOVED lines=9> */
.L_x_383:
[----:B------:R-:W-:Y:S05]  /*19400*/  BSYNC B1 ;  /* 0x0000000000017941 */ /* 0x000fea0003800000 */
.L_x_382:
        /* <DEDUP_REMOVED lines=9> */
.L_x_385:
[----:B------:R-:W-:Y:S05]  /*194a0*/  BSYNC B1 ;  /* 0x0000000000017941 */ /* 0x000fea0003800000 */
.L_x_384:
        /* <DEDUP_REMOVED lines=12> */
.L_x_387:
[----:B------:R-:W-:Y:S05]  /*19570*/  BSYNC B1 ;  /* 0x0000000000017941 */ /* 0x000fea0003800000 */
.L_x_386:
        /* <DEDUP_REMOVED lines=12> */
.L_x_389:
[----:B------:R-:W-:Y:S05]  /*19640*/  BSYNC B1 ;  /* 0x0000000000017941 */ /* 0x000fea0003800000 */
.L_x_388:
        /* <DEDUP_REMOVED lines=9> */
.L_x_391:
[----:B------:R-:W-:Y:S05]  /*196e0*/  BSYNC B1 ;  /* 0x0000000000017941 */ /* 0x000fea0003800000 */
.L_x_390:
        /* <DEDUP_REMOVED lines=9> */
.L_x_393:
[----:B------:R-:W-:Y:S05]  /*19780*/  BSYNC B1 ;  /* 0x0000000000017941 */ /* 0x000fea0003800000 */
.L_x_392:
        /* <DEDUP_REMOVED lines=12> */
.L_x_395:
[----:B------:R-:W-:Y:S05]  /*19850*/  BSYNC B1 ;  /* 0x0000000000017941 */ /* 0x000fea0003800000 */
.L_x_394:
        /* <DEDUP_REMOVED lines=12> */
.L_x_397:
[----:B------:R-:W-:Y:S05]  /*19920*/  BSYNC B1 ;  /* 0x0000000000017941 */ /* 0x000fea0003800000 */
.L_x_396:
        /* <DEDUP_REMOVED lines=9> */
.L_x_399:
[----:B------:R-:W-:Y:S05]  /*199c0*/  BSYNC B1 ;  /* 0x0000000000017941 */ /* 0x000fea0003800000 */
.L_x_398:
        /* <DEDUP_REMOVED lines=9> */
.L_x_401:
[----:B------:R-:W-:Y:S05]  /*19a60*/  BSYNC B1 ;  /* 0x0000000000017941 */ /* 0x000fea0003800000 */
.L_x_400:
        /* <DEDUP_REMOVED lines=12> */
.L_x_403:
[----:B------:R-:W-:Y:S05]  /*19b30*/  BSYNC B1 ;  /* 0x0000000000017941 */ /* 0x000fea0003800000 */
.L_x_402:
        /* <DEDUP_REMOVED lines=12> */
.L_x_405:
[----:B------:R-:W-:Y:S05]  /*19c00*/  BSYNC B1 ;  /* 0x0000000000017941 */ /* 0x000fea0003800000 */
.L_x_404:
        /* <DEDUP_REMOVED lines=9> */
.L_x_407:
[----:B------:R-:W-:Y:S05]  /*19ca0*/  BSYNC B1 ;  /* 0x0000000000017941 */ /* 0x000fea0003800000 */
.L_x_406:
        /* <DEDUP_REMOVED lines=9> */
.L_x_409:
[----:B------:R-:W-:Y:S05]  /*19d40*/  BSYNC B1 ;  /* 0x0000000000017941 */ /* 0x000fea0003800000 */
.L_x_408:
        /* <DEDUP_REMOVED lines=12> */
.L_x_411:
[----:B------:R-:W-:Y:S05]  /*19e10*/  BSYNC B1 ;  /* 0x0000000000017941 */ /* 0x000fea0003800000 */
.L_x_410:
        /* <DEDUP_REMOVED lines=12> */
.L_x_413:
[----:B------:R-:W-:Y:S05]  /*19ee0*/  BSYNC B1 ;  /* 0x0000000000017941 */ /* 0x000fea0003800000 */
.L_x_412:
        /* <DEDUP_REMOVED lines=9> */
.L_x_415:
[----:B------:R-:W-:Y:S05]  /*19f80*/  BSYNC B1 ;  /* 0x0000000000017941 */ /* 0x000fea0003800000 */
.L_x_414:
        /* <DEDUP_REMOVED lines=9> */
.L_x_417:
[----:B------:R-:W-:Y:S05]  /*1a020*/  BSYNC B1 ;  /* 0x0000000000017941 */ /* 0x000fea0003800000 */
.L_x_416:
        /* <DEDUP_REMOVED lines=12> */
.L_x_419:
[----:B------:R-:W-:Y:S05]  /*1a0f0*/  BSYNC B1 ;  /* 0x0000000000017941 */ /* 0x000fea0003800000 */
.L_x_418:
        /* <DEDUP_REMOVED lines=12> */
.L_x_421:
[----:B------:R-:W-:Y:S05]  /*1a1c0*/  BSYNC B1 ;  /* 0x0000000000017941 */ /* 0x000fea0003800000 */
.L_x_420:
        /* <DEDUP_REMOVED lines=9> */
.L_x_423:
[----:B------:R-:W-:Y:S05]  /*1a260*/  BSYNC B1 ;  /* 0x0000000000017941 */ /* 0x000fea0003800000 */
.L_x_422:
        /* <DEDUP_REMOVED lines=9> */
.L_x_425:
[----:B------:R-:W-:Y:S05]  /*1a300*/  BSYNC B1 ;  /* 0x0000000000017941 */ /* 0x000fea0003800000 */
.L_x_424:
        /* <DEDUP_REMOVED lines=12> */
.L_x_427:
[----:B------:R-:W-:Y:S05]  /*1a3d0*/  BSYNC B1 ;  /* 0x0000000000017941 */ /* 0x000fea0003800000 */
.L_x_426:
        /* <DEDUP_REMOVED lines=12> */
.L_x_429:
[----:B------:R-:W-:Y:S05]  /*1a4a0*/  BSYNC B1 ;  /* 0x0000000000017941 */ /* 0x000fea0003800000 */
.L_x_428:
        /* <DEDUP_REMOVED lines=9> */
.L_x_431:
[----:B------:R-:W-:Y:S05]  /*1a540*/  BSYNC B1 ;  /* 0x0000000000017941 */ /* 0x000fea0003800000 */
.L_x_430:
        /* <DEDUP_REMOVED lines=9> */
.L_x_433:
[----:B------:R-:W-:Y:S05]  /*1a5e0*/  BSYNC B1 ;  /* 0x0000000000017941 */ /* 0x000fea0003800000 */
.L_x_432:
        /* <DEDUP_REMOVED lines=12> */
.L_x_435:
[----:B------:R-:W-:Y:S05]  /*1a6b0*/  BSYNC B1 ;  /* 0x0000000000017941 */ /* 0x000fea0003800000 */
.L_x_434:
        /* <DEDUP_REMOVED lines=12> */
.L_x_437:
[----:B------:R-:W-:Y:S05]  /*1a780*/  BSYNC B1 ;  /* 0x0000000000017941 */ /* 0x000fea0003800000 */
.L_x_436:
        /* <DEDUP_REMOVED lines=9> */
.L_x_439:
[----:B------:R-:W-:Y:S05]  /*1a820*/  BSYNC B1 ;  /* 0x0000000000017941 */ /* 0x000fea0003800000 */
.L_x_438:
        /* <DEDUP_REMOVED lines=9> */
.L_x_441:
[----:B------:R-:W-:Y:S05]  /*1a8c0*/  BSYNC B1 ;  /* 0x0000000000017941 */ /* 0x000fea0003800000 */
.L_x_440:
        /* <DEDUP_REMOVED lines=12> */
.L_x_443:
[----:B------:R-:W-:Y:S05]  /*1a990*/  BSYNC B1 ;  /* 0x0000000000017941 */ /* 0x000fea0003800000 */
.L_x_442:
        /* <DEDUP_REMOVED lines=12> */
.L_x_445:
[----:B------:R-:W-:Y:S05]  /*1aa60*/  BSYNC B1 ;  /* 0x0000000000017941 */ /* 0x000fea0003800000 */
.L_x_444:
        /* <DEDUP_REMOVED lines=9> */
.L_x_447:
[----:B------:R-:W-:Y:S05]  /*1ab00*/  BSYNC B1 ;  /* 0x0000000000017941 */ /* 0x000fea0003800000 */
.L_x_446:
        /* <DEDUP_REMOVED lines=9> */
.L_x_449:
[----:B------:R-:W-:Y:S05]  /*1aba0*/  BSYNC B1 ;  /* 0x0000000000017941 */ /* 0x000fea0003800000 */
.L_x_448:
        /* <DEDUP_REMOVED lines=12> */
.L_x_451:
[----:B------:R-:W-:Y:S05]  /*1ac70*/  BSYNC B1 ;  /* 0x0000000000017941 */ /* 0x000fea0003800000 */
.L_x_450:
        /* <DEDUP_REMOVED lines=12> */
.L_x_453:
[----:B------:R-:W-:Y:S05]  /*1ad40*/  BSYNC B1 ;  /* 0x0000000000017941 */ /* 0x000fea0003800000 */
.L_x_452:
        /* <DEDUP_REMOVED lines=9> */
.L_x_455:
[----:B------:R-:W-:Y:S05]  /*1ade0*/  BSYNC B1 ;  /* 0x0000000000017941 */ /* 0x000fea0003800000 */
.L_x_454:
        /* <DEDUP_REMOVED lines=9> */
.L_x_457:
[----:B------:R-:W-:Y:S05]  /*1ae80*/  BSYNC B1 ;  /* 0x0000000000017941 */ /* 0x000fea0003800000 */
.L_x_456:
        /* <DEDUP_REMOVED lines=12> */
.L_x_459:
[----:B------:R-:W-:Y:S05]  /*1af50*/  BSYNC B1 ;  /* 0x0000000000017941 */ /* 0x000fea0003800000 */
.L_x_458:
        /* <DEDUP_REMOVED lines=12> */
.L_x_461:
[----:B------:R-:W-:Y:S05]  /*1b020*/  BSYNC B1 ;  /* 0x0000000000017941 */ /* 0x000fea0003800000 */
.L_x_460:
        /* <DEDUP_REMOVED lines=9> */
.L_x_463:
[----:B------:R-:W-:Y:S05]  /*1b0c0*/  BSYNC B1 ;  /* 0x0000000000017941 */ /* 0x000fea0003800000 */
.L_x_462:
        /* <DEDUP_REMOVED lines=9> */
.L_x_465:
[----:B------:R-:W-:Y:S05]  /*1b160*/  BSYNC B1 ;  /* 0x0000000000017941 */ /* 0x000fea0003800000 */
.L_x_464:
        /* <DEDUP_REMOVED lines=12> */
.L_x_467:
[----:B------:R-:W-:Y:S05]  /*1b230*/  BSYNC B1 ;  /* 0x0000000000017941 */ /* 0x000fea0003800000 */
.L_x_466:
        /* <DEDUP_REMOVED lines=12> */
.L_x_469:
[----:B------:R-:W-:Y:S05]  /*1b300*/  BSYNC B1 ;  /* 0x0000000000017941 */ /* 0x000fea0003800000 */
.L_x_468:
        /* <DEDUP_REMOVED lines=9> */
.L_x_471:
[----:B------:R-:W-:Y:S05]  /*1b3a0*/  BSYNC B1 ;  /* 0x0000000000017941 */ /* 0x000fea0003800000 */
.L_x_470:
        /* <DEDUP_REMOVED lines=9> */
.L_x_473:
[----:B------:R-:W-:Y:S05]  /*1b440*/  BSYNC B1 ;  /* 0x0000000000017941 */ /* 0x000fea0003800000 */
.L_x_472:
        /* <DEDUP_REMOVED lines=12> */
.L_x_475:
[----:B------:R-:W-:Y:S05]  /*1b510*/  BSYNC B1 ;  /* 0x0000000000017941 */ /* 0x000fea0003800000 */
.L_x_474:
        /* <DEDUP_REMOVED lines=12> */
.L_x_477:
[----:B------:R-:W-:Y:S05]  /*1b5e0*/  BSYNC B1 ;  /* 0x0000000000017941 */ /* 0x000fea0003800000 */
.L_x_476:
        /* <DEDUP_REMOVED lines=9> */
.L_x_479:
[----:B------:R-:W-:Y:S05]  /*1b680*/  BSYNC B1 ;  /* 0x0000000000017941 */ /* 0x000fea0003800000 */
.L_x_478:
        /* <DEDUP_REMOVED lines=9> */
.L_x_481:
[----:B------:R-:W-:Y:S05]  /*1b720*/  BSYNC B1 ;  /* 0x0000000000017941 */ /* 0x000fea0003800000 */
.L_x_480:
        /* <DEDUP_REMOVED lines=12> */
.L_x_483:
[----:B------:R-:W-:Y:S05]  /*1b7f0*/  BSYNC B1 ;  /* 0x0000000000017941 */ /* 0x000fea0003800000 */
.L_x_482:
        /* <DEDUP_REMOVED lines=12> */
.L_x_485:
[----:B------:R-:W-:Y:S05]  /*1b8c0*/  BSYNC B1 ;  /* 0x0000000000017941 */ /* 0x000fea0003800000 */
.L_x_484:
        /* <DEDUP_REMOVED lines=9> */
.L_x_487:
[----:B------:R-:W-:Y:S05]  /*1b960*/  BSYNC B1 ;  /* 0x0000000000017941 */ /* 0x000fea0003800000 */
.L_x_486:
        /* <DEDUP_REMOVED lines=9> */
.L_x_489:
[----:B------:R-:W-:Y:S05]  /*1ba00*/  BSYNC B1 ;  /* 0x0000000000017941 */ /* 0x000fea0003800000 */
.L_x_488:
        /* <DEDUP_REMOVED lines=12> */
.L_x_491:
[----:B------:R-:W-:Y:S05]  /*1bad0*/  BSYNC B1 ;  /* 0x0000000000017941 */ /* 0x000fea0003800000 */
.L_x_490:
        /* <DEDUP_REMOVED lines=12> */
.L_x_493:
[----:B------:R-:W-:Y:S05]  /*1bba0*/  BSYNC B1 ;  /* 0x0000000000017941 */ /* 0x000fea0003800000 */
.L_x_492:
        /* <DEDUP_REMOVED lines=9> */
.L_x_495:
[----:B------:R-:W-:Y:S05]  /*1bc40*/  BSYNC B1 ;  /* 0x0000000000017941 */ /* 0x000fea0003800000 */
.L_x_494:
        /* <DEDUP_REMOVED lines=9> */
.L_x_497:
[----:B------:R-:W-:Y:S05]  /*1bce0*/  BSYNC B1 ;  /* 0x0000000000017941 */ /* 0x000fea0003800000 */
.L_x_496:
        /* <DEDUP_REMOVED lines=12> */
.L_x_499:
[----:B------:R-:W-:Y:S05]  /*1bdb0*/  BSYNC B1 ;  /* 0x0000000000017941 */ /* 0x000fea0003800000 */
.L_x_498:
        /* <DEDUP_REMOVED lines=12> */
.L_x_501:
[----:B------:R-:W-:Y:S05]  /*1be80*/  BSYNC B1 ;  /* 0x0000000000017941 */ /* 0x000fea0003800000 */
.L_x_500:
        /* <DEDUP_REMOVED lines=9> */
.L_x_503:
[----:B------:R-:W-:Y:S05]  /*1bf20*/  BSYNC B1 ;  /* 0x0000000000017941 */ /* 0x000fea0003800000 */
.L_x_502:
        /* <DEDUP_REMOVED lines=9> */
.L_x_505:
[----:B------:R-:W-:Y:S05]  /*1bfc0*/  BSYNC B1 ;  /* 0x0000000000017941 */ /* 0x000fea0003800000 */
.L_x_504:
        /* <DEDUP_REMOVED lines=12> */
.L_x_507:
[----:B------:R-:W-:Y:S05]  /*1c090*/  BSYNC B1 ;  /* 0x0000000000017941 */ /* 0x000fea0003800000 */
.L_x_506:
        /* <DEDUP_REMOVED lines=12> */
.L_x_509:
[----:B------:R-:W-:Y:S05]  /*1c160*/  BSYNC B1 ;  /* 0x0000000000017941 */ /* 0x000fea0003800000 */
.L_x_508:
        /* <DEDUP_REMOVED lines=9> */
.L_x_511:
[----:B------:R-:W-:Y:S05]  /*1c200*/  BSYNC B1 ;  /* 0x0000000000017941 */ /* 0x000fea0003800000 */
.L_x_510:
        /* <DEDUP_REMOVED lines=9> */
.L_x_513:
[----:B------:R-:W-:Y:S05]  /*1c2a0*/  BSYNC B1 ;  /* 0x0000000000017941 */ /* 0x000fea0003800000 */
.L_x_512:
        /* <DEDUP_REMOVED lines=12> */
.L_x_515:
[----:B------:R-:W-:Y:S05]  /*1c370*/  BSYNC B1 ;  /* 0x0000000000017941 */ /* 0x000fea0003800000 */
.L_x_514:
        /* <DEDUP_REMOVED lines=12> */
.L_x_517:
[----:B------:R-:W-:Y:S05]  /*1c440*/  BSYNC B1 ;  /* 0x0000000000017941 */ /* 0x000fea0003800000 */
.L_x_516:
        /* <DEDUP_REMOVED lines=9> */
.L_x_519:
[----:B------:R-:W-:Y:S05]  /*1c4e0*/  BSYNC B1 ;  /* 0x0000000000017941 */ /* 0x000fea0003800000 */
.L_x_518:
        /* <DEDUP_REMOVED lines=9> */
.L_x_521:
[----:B------:R-:W-:Y:S05]  /*1c580*/  BSYNC B1 ;  /* 0x0000000000017941 */ /* 0x000fea0003800000 */
.L_x_520:
        /* <DEDUP_REMOVED lines=12> */
.L_x_523:
[----:B------:R-:W-:Y:S05]  /*1c650*/  BSYNC B1 ;  /* 0x0000000000017941 */ /* 0x000fea0003800000 */
.L_x_522:
        /* <DEDUP_REMOVED lines=12> */
.L_x_525:
[----:B------:R-:W-:Y:S05]  /*1c720*/  BSYNC B1 ;  /* 0x0000000000017941 */ /* 0x000fea0003800000 */
.L_x_524:
        /* <DEDUP_REMOVED lines=9> */
.L_x_527:
[----:B------:R-:W-:Y:S05]  /*1c7c0*/  BSYNC B1 ;  /* 0x0000000000017941 */ /* 0x000fea0003800000 */
.L_x_526:
        /* <DEDUP_REMOVED lines=9> */
.L_x_529:
[----:B------:R-:W-:Y:S05]  /*1c860*/  BSYNC B1 ;  /* 0x0000000000017941 */ /* 0x000fea0003800000 */
.L_x_528:
        /* <DEDUP_REMOVED lines=12> */
.L_x_531:
[----:B------:R-:W-:Y:S05]  /*1c930*/  BSYNC B1 ;  /* 0x0000000000017941 */ /* 0x000fea0003800000 */
.L_x_530:
        /* <DEDUP_REMOVED lines=12> */
.L_x_533:
[----:B------:R-:W-:Y:S05]  /*1ca00*/  BSYNC B1 ;  /* 0x0000000000017941 */ /* 0x000fea0003800000 */
.L_x_532:
        /* <DEDUP_REMOVED lines=9> */
.L_x_535:
[----:B------:R-:W-:Y:S05]  /*1caa0*/  BSYNC B1 ;  /* 0x0000000000017941 */ /* 0x000fea0003800000 */
.L_x_534:
        /* <DEDUP_REMOVED lines=9> */
.L_x_537:
[----:B------:R-:W-:Y:S05]  /*1cb40*/  BSYNC B1 ;  /* 0x0000000000017941 */ /* 0x000fea0003800000 */
.L_x_536:
[----:B-----5:R-:W-:Y:S01]  /*1cb50*/  HADD2.F32 R5, -RZ, R3.H0_H0 ;  /* 0x20000003ff057230 */ /* 0x020fe20000004100 */
[----:B------:R-:W-:Y:S01]  /*1cb60*/  ISETP.GT.AND P1, PT, R0, 0xf9, P1 ;  /* 0x000000f90000780c */ /* 0x000fe20000f24270 */
[----:B0-----:R-:W-:Y:S01]  /*1cb70*/  @P2 IMAD.MOV.U32 R4, RZ, RZ, R160 ;  /* 0x000000ffff042224 */ /* 0x001fe200078e00a0 */
[----:B------:R-:W-:Y:S02]  /*1cb80*/  BSSY B1, `(.L_x_538) ;  /* 0x0000009000017945 */ /* 0x000fe40003800000 */
[----:B------:R-:W-:-:S04]  /*1cb90*/  FMUL R5, R5, R16 ;  /* 0x0000001005057220 */ /* 0x000fc80000400000 */
[----:B------:R-:W-:-:S05]  /*1cba0*/  FFMA R5, R150, R2, R5 ;  /* 0x0000000296057223 */ /* 0x000fca0000000005 */
[----:B------:R-:W-:-:S04]  /*1cbb0*/  F2FP.F16.F32.PACK_AB R5, RZ, R5 ;  /* 0x00000005ff05723e */ /* 0x000fc800000000ff */
[----:B-1--4-:R-:W-:Y:S02]  /*1cbc0*/  PRMT R6, R5, 0x7610, R6 ;  /* 0x0000761005067816 */ /* 0x012fe40000000006 */
[----:B------:R-:W-:-:S05]  /*1cbd0*/  @P2 MOV R5, R161 ;  /* 0x000000a100052202 */ /* 0x000fca0000000f00 */
[----:B------:R0:W-:Y:S01]  /*1cbe0*/  @P2 STG.E.U16 desc[UR44][R4.64+0x1f0], R6 ;  /* 0x0001f00604002986 */ /* 0x0001e2000c10152c */
[----:B------:R-:W-:Y:S05]  /*1cbf0*/  @!P1 BRA `(.L_x_539) ;  /* 0x0000000000049947 */ /* 0x000fea0003800000 */
[----:B------:R1:W5:Y:S02]  /*1cc00*/  LDG.E.LTC128B.U16 R3, desc[UR44][R12.64+0x1f2] ;  /* 0x0001f22c0c037981 */ /* 0x000364000c1e1520 */
.L_x_539:
[----:B------:R-:W-:Y:S05]  /*1cc10*/  BSYNC B1 ;  /* 0x0000000000017941 */ /* 0x000fea0003800000 */
.L_x_538:
[----:B------:R-:W-:Y:S05]  /*1cc20*/  @!P1 BRA `(.L_x_540) ;  /* 0x0000004c00b09947 */ /* 0x000fea0003800000 */
[----:B-----5:R-:W-:-:S05]  /*1cc30*/  HADD2.F32 R3, -RZ, R3.H0_H0 ;  /* 0x20000003ff037230 */ /* 0x020fca0000004100 */
[----:B------:R-:W-:-:S04]  /*1cc40*/  FMUL R0, R3, R16 ;  /* 0x0000001003007220 */ /* 0x000fc80000400000 */
[----:B------:R-:W-:-:S05]  /*1cc50*/  FFMA R0, R151, R2, R0 ;  /* 0x0000000297007223 */ /* 0x000fca0000000000 */
[----:B------:R-:W-:-:S05]  /*1cc60*/  F2FP.F16.F32.PACK_AB R0, RZ, R0 ;  /* 0x00000000ff00723e */ /* 0x000fca00000000ff */
[----:B------:R4:W-:Y:S01]  /*1cc70*/  STG.E.U16 desc[UR44][R160.64+0x1f2], R0 ;  /* 0x0001f200a0007986 */ /* 0x0009e2000c10152c */
[----:B------:R-:W-:Y:S05]  /*1cc80*/  BRA `(.L_x_540) ;  /* 0x0000004c00987947 */ /* 0x000fea0003800000 */
.L_x_33:
[----:B------:R-:W2:Y:S01]  /*1cc90*/  LDL.LU R3, [R1] ;  /* 0x0000000001037983 */ /* 0x000ea20000300800 */
[----:B------:R-:W-:-:S03]  /*1cca0*/  ULDC.64 UR4, c[0x0][0x5c0] ;  /* 0x0001700000047ab9 */ /* 0x000fc60000000a00 */
[----:B------:R-:W3:Y:S04]  /*1ccb0*/  LDL.LU R9, [R1+0x60] ;  /* 0x0000600001097983 */ /* 0x000ee80000300800 */
[----:B------:R-:W4:Y:S04]  /*1ccc0*/  LDL.LU R11, [R1+0x8c] ;  /* 0x00008c00010b7983 */ /* 0x000f280000300800 */
[----:B------:R-:W5:Y:S04]  /*1ccd0*/  LDL.LU R12, [R1+0x90] ;  /* 0x00009000010c7983 */ /* 0x000f680000300800 */
        /* <DEDUP_REMOVED lines=74> */
[----:B------:R-:W5:Y:S01]  /*1d180*/  LDL.LU R161, [R1+0x1cc] ;  /* 0x0001cc0001a17983 */ /* 0x000f620000300800 */
[----:B--2---:R-:W-:-:S03]  /*1d190*/  FMUL R3, R3, R2 ;  /* 0x0000000203037220 */ /* 0x004fc60000400000 */
[----:B------:R-:W2:Y:S01]  /*1d1a0*/  LDL.LU R160, [R1+0x1d0] ;  /* 0x0001d00001a07983 */ /* 0x000ea20000300800 */
[----:B------:R-:W-:-:S03]  /*1d1b0*/  LEA R4, P0, R6, UR4, 0x1 ;  /* 0x0000000406047c11 */ /* 0x000fc6000f8008ff */
[----:B------:R-:W2:Y:S04]  /*1d1c0*/  LDL.LU R159, [R1+0x1d4] ;  /* 0x0001d400019f7983 */ /* 0x000ea80000300800 */
[----:B------:R-:W2:Y:S04]  /*1d1d0*/  LDL.LU R158, [R1+0x1d8] ;  /* 0x0001d800019e7983 */ /* 0x000ea80000300800 */
[----:B------:R-:W2:Y:S04]  /*1d1e0*/  LDL.LU R157, [R1+0x1dc] ;  /* 0x0001dc00019d7983 */ /* 0x000ea80000300800 */
[----:B------:R-:W2:Y:S01]  /*1d1f0*/  LDL.LU R156, [R1+0x1e0] ;  /* 0x0001e000019c7983 */ /* 0x000ea20000300800 */
[----:B------:R-:W-:-:S03]  /*1d200*/  LEA.HI.X R5, R6, UR5, R10, 0x1, P0 ;  /* 0x0000000506057c11 */ /* 0x000fc600080f0c0a */
[----:B------:R-:W2:Y:S01]  /*1d210*/  LDL.LU R155, [R1+0x1e4] ;  /* 0x0001e400019b7983 */ /* 0x000ea20000300800 */
[----:B------:R-:W-:-:S03]  /*1d220*/  F2FP.F16.F32.PACK_AB R3, RZ, R3 ;  /* 0x00000003ff03723e */ /* 0x000fc600000000ff */
[----:B------:R-:W2:Y:S04]  /*1d230*/  LDL.LU R154, [R1+0x1e8] ;  /* 0x0001e800019a7983 */ /* 0x000ea80000300800 */
[----:B------:R-:W2:Y:S04]  /*1d240*/  LDL.LU R23, [R1+0x1ec] ;  /* 0x0001ec0001177983 */ /* 0x000ea80000300800 */
[----:B------:R-:W2:Y:S04]  /*1d250*/  LDL.LU R22, [R1+0x1f0] ;  /* 0x0001f00001167983 */ /* 0x000ea80000300800 */
[----:B------:R-:W2:Y:S04]  /*1d260*/  LDL.LU R21, [R1+0x1f4] ;  /* 0x0001f40001157983 */ /* 0x000ea80000300800 */
[----:B------:R-:W2:Y:S04]  /*1d270*/  LDL.LU R20, [R1+0x1f8] ;  /* 0x0001f80001147983 */ /* 0x000ea80000300800 */
[----:B------:R-:W2:Y:S04]  /*1d280*/  LDL.LU R19, [R1+0x1fc] ;  /* 0x0001fc0001137983 */ /* 0x000ea80000300800 */
[----:B------:R-:W3:Y:S04]  /*1d290*/  LDL.LU R7, [R1+0x8] ;  /* 0x0000080001077983 */ /* 0x000ee80000300800 */
[----:B------:R-:W4:Y:S04]  /*1d2a0*/  LDL.LU R6, [R1+0xc] ;  /* 0x00000c0001067983 */ /* 0x000f280000300800 */
[----:B------:R0:W-:Y:S04]  /*1d2b0*/  @P1 STG.E.U16 desc[UR44][R4.64], R3 ;  /* 0x0000000304001986 */ /* 0x0001e8000c10152c */
[----:B0-----:R-:W5:Y:S01]  /*1d2c0*/  LDL.LU R3, [R1+0x4] ;  /* 0x0000040001037983 */ /* 0x001f620000300800 */
[----:B------:R-:W-:Y:S01]  /*1d2d0*/  ISETP.GT.AND P0, PT, R0, 0x1, P3 ;  /* 0x000000010000780c */ /* 0x000fe20001f04270 */
[----:B------:R-:W-:Y:S01]  /*1d2e0*/  USHF.L.U32 UR5, UR8, 0x4, URZ ;  /* 0x0000000408057899 */ /* 0x000fe2000800063f */
[----:B------:R-:W-:Y:S01]  /*1d2f0*/  ISETP.GT.AND P2, PT, R153, 0x8, PT ;  /* 0x000000089900780c */ /* 0x000fe20003f44270 */
[----:B------:R-:W-:Y:S01]  /*1d300*/  USHF.L.U64.HI UR4, UR8, 0x4, UR9 ;  /* 0x0000000408047899 */ /* 0x000fe20008010209 */
[----:B---3--:R-:W-:-:S05]  /*1d310*/  FMUL R7, R7, R2 ;  /* 0x0000000207077220 */ /* 0x008fca0000400000 */
[----:B------:R-:W-:-:S04]  /*1d320*/  F2FP.F16.F32.PACK_AB R7, RZ, R7 ;  /* 0x00000007ff07723e */ /* 0x000fc800000000ff */
[----:B------:R-:W-:Y:S01]  /*1d330*/  PRMT R8, R7, 0x7610, R8 ;  /* 0x0000761007087816 */ /* 0x000fe20000000008 */
[----:B-----5:R-:W-:-:S05]  /*1d340*/  FMUL R3, R3, R2 ;  /* 0x0000000203037220 */ /* 0x020fca0000400000 */
[----:B------:R-:W-:-:S05]  /*1d350*/  F2FP.F16.F32.PACK_AB R3, RZ, R3 ;  /* 0x00000003ff03723e */ /* 0x000fca00000000ff */
[----:B------:R4:W-:Y:S01]  /*1d360*/  @P0 STG.E.U16 desc[UR44][R4.64+0x2], R3 ;  /* 0x0000020304000986 */ /* 0x0009e2000c10152c */
[----:B------:R-:W-:Y:S01]  /*1d370*/  ISETP.GT.AND P0, PT, R0, RZ, P2 ;  /* 0x000000ff0000720c */ /* 0x000fe20001704270 */
[----:B----4-:R-:W-:Y:S01]  /*1d380*/  FMUL R3, R6, R2 ;  /* 0x0000000206037220 */ /* 0x010fe20000400000 */
[----:B------:R-:W-:-:S04]  /*1d390*/  IADD3 R6, P1, R4, UR5, RZ ;  /* 0x0000000504067c10 */ /* 0x000fc8000ff3e0ff */
[----:B------:R-:W-:Y:S02]  /*1d3a0*/  IADD3.X R7, R5, UR4, RZ, P1, !PT ;  /* 0x0000000405077c10 */ /* 0x000fe40008ffe4ff */
[----:B------:R-:W-:-:S05]  /*1d3b0*/  F2FP.F16.F32.PACK_AB R3, RZ, R3 ;  /* 0x00000003ff03723e */ /* 0x000fca00000000ff */
[----:B------:R0:W-:Y:S01]  /*1d3c0*/  @P0 STG.E.U16 desc[UR44][R6.64], R8 ;  /* 0x0000000806000986 */ /* 0x0001e2000c10152c */
[----:B------:R-:W-:-:S03]  /*1d3d0*/  ISETP.GT.AND P0, PT, R0, 0x1, P2 ;  /* 0x000000010000780c */ /* 0x000fc60001704270 */
[----:B0-----:R-:W3:Y:S10]  /*1d3e0*/  LDL.LU R8, [R1+0x50] ;  /* 0x0000500001087983 */ /* 0x001ef40000300800 */
[----:B------:R0:W-:Y:S04]  /*1d3f0*/  @P0 STG.E.U16 desc[UR44][R6.64+0x2], R3 ;  /* 0x0000020306000986 */ /* 0x0001e8000c10152c */
[----:B0-----:R-:W4:Y:S01]  /*1d400*/  LDL.LU R3, [R1+0x10] ;  /* 0x0000100001037983 */ /* 0x001f220000300800 */
[----:B------:R-:W-:Y:S01]  /*1d410*/  ISETP.GT.AND P0, PT, R0, 0x8, P3 ;  /* 0x000000080000780c */ /* 0x000fe20001f04270 */
[----:B----4-:R-:W-:-:S05]  /*1d420*/  FMUL R3, R3, R2 ;  /* 0x0000000203037220 */ /* 0x010fca0000400000 */
[----:B------:R-:W-:-:S07]  /*1d430*/  F2FP.F16.F32.PACK_AB R3, RZ, R3 ;  /* 0x00000003ff03723e */ /* 0x000fce00000000ff */
        /* <DEDUP_REMOVED lines=73> */
[----:B---3--:R-:W-:-:S05]  /*1d8d0*/  FMUL R8, R8, R2 ;  /* 0x0000000208087220 */ /* 0x008fca0000400000 */
[----:B------:R-:W-:Y:S01]  /*1d8e0*/  F2FP.F16.F32.PACK_AB R8, RZ, R8 ;  /* 0x00000008ff08723e */ /* 0x000fe200000000ff */
[----:B----4-:R-:W-:-:S05]  /*1d8f0*/  FMUL R3, R3, R2 ;  /* 0x0000000203037220 */ /* 0x010fca0000400000 */
[----:B------:R-:W-:-:S05]  /*1d900*/  F2FP.F16.F32.PACK_AB R3, RZ, R3 ;  /* 0x00000003ff03723e */ /* 0x000fca00000000ff */
[----:B------:R0:W-:Y:S01]  /*1d910*/  @P0 STG.E.U16 desc[UR44][R6.64+0x42], R3 ;  /* 0x0000420306000986 */ /* 0x0001e2000c10152c */
[----:B------:R-:W-:-:S03]  /*1d920*/  ISETP.GT.AND P0, PT, R0, 0x28, P3 ;  /* 0x000000280000780c */ /* 0x000fc60001f04270 */
[----:B0-----:R-:W3:Y:S01]  /*1d930*/  LDL.LU R3, [R1+0x54] ;  /* 0x0000540001037983 */ /* 0x001ee20000300800 */
[----:B------:R-:W-:-:S09]  /*1d940*/  ISETP.GT.AND P1, PT, R0, 0x29, P3 ;  /* 0x000000290000780c */ /* 0x000fd20001f24270 */
[----:B------:R0:W-:Y:S04]  /*1d950*/  @P0 STG.E.U16 desc[UR44][R4.64+0x50], R8 ;  /* 0x0000500804000986 */ /* 0x0001e8000c10152c */
[----:B0-----:R-:W4:Y:S01]  /*1d960*/  LDL.LU R8, [R1+0x58] ;  /* 0x0000580001087983 */ /* 0x001f220000300800 */
[----:B---3--:R-:W-:-:S05]  /*1d970*/  FMUL R3, R3, R2 ;  /* 0x0000000203037220 */ /* 0x008fca0000400000 */
[----:B------:R-:W-:-:S05]  /*1d980*/  F2FP.F16.F32.PACK_AB R3, RZ, R3 ;  /* 0x00000003ff03723e */ /* 0x000fca00000000ff */
[----:B------:R0:W-:Y:S01]  /*1d990*/  @P1 STG.E.U16 desc[UR44][R4.64+0x52], R3 ;  /* 0x0000520304001986 */ /* 0x0001e2000c10152c */
[----:B----4-:R-:W-:-:S05]  /*1d9a0*/  FMUL R8, R8, R2 ;  /* 0x0000000208087220 */ /* 0x010fca0000400000 */
[----:B------:R-:W-:Y:S01]  /*1d9b0*/  F2FP.F16.F32.PACK_AB R8, RZ, R8 ;  /* 0x00000008ff08723e */ /* 0x000fe200000000ff */
[----:B0-----:R-:W3:Y:S03]  /*1d9c0*/  LDL.LU R3, [R1+0x5c] ;  /* 0x00005c0001037983 */ /* 0x001ee60000300800 */
[----:B------:R-:W-:Y:S02]  /*1d9d0*/  PRMT R10, R8, 0x7610, R10 ;  /* 0x00007610080a7816 */ /* 0x000fe4000000000a */
[----:B------:R-:W4:Y:S01]  /*1d9e0*/  LDL.LU R8, [R1+0x64] ;  /* 0x0000640001087983 */ /* 0x000f220000300800 */
[C---:B------:R-:W-:Y:S02]  /*1d9f0*/  ISETP.GT.AND P1, PT, R0.reuse, 0x28, P2 ;  /* 0x000000280000780c */ /* 0x040fe40001724270 */
[C---:B------:R-:W-:Y:S02]  /*1da00*/  ISETP.GT.AND P4, PT, R0.reuse, 0x29, P2 ;  /* 0x000000290000780c */ /* 0x040fe40001784270 */
[C---:B------:R-:W-:Y:S01]  /*1da10*/  ISETP.GT.AND P5, PT, R0.reuse, 0x30, P3 ;  /* 0x000000300000780c */ /* 0x040fe20001fa4270 */
[----:B------:R-:W-:Y:S01]  /*1da20*/  FMUL R9, R9, R2 ;  /* 0x0000000209097220 */ /* 0x000fe20000400000 */
[----:B------:R-:W-:-:S04]  /*1da30*/  ISETP.GT.AND P0, PT, R0, 0x31, P3 ;  /* 0x000000310000780c */ /* 0x000fc80001f04270 */
[----:B------:R-:W-:-:S03]  /*1da40*/  F2FP.F16.F32.PACK_AB R9, RZ, R9 ;  /* 0x00000009ff09723e */ /* 0x000fc600000000ff */
[----:B------:R0:W-:Y:S04]  /*1da50*/  @P1 STG.E.U16 desc[UR44][R6.64+0x50], R10 ;  /* 0x0000500a06001986 */ /* 0x0001e8000c10152c */
[----:B0-----:R-:W5:Y:S01]  /*1da60*/  LDL.LU R10, [R1+0x74] ;  /* 0x00007400010a7983 */ /* 0x001f620000300800 */
[----:B---3--:R-:W-:-:S05]  /*1da70*/  FMUL R3, R3, R2 ;  /* 0x0000000203037220 */ /* 0x008fca0000400000 */
[----:B------:R-:W-:Y:S01]  /*1da80*/  F2FP.F16.F32.PACK_AB R3, RZ, R3 ;  /* 0x00000003ff03723e */ /* 0x000fe200000000ff */
[----:B----4-:R-:W-:-:S04]  /*1da90*/  FMUL R8, R8, R2 ;  /* 0x0000000208087220 */ /* 0x010fc80000400000 */
[----:B------:R0:W-:Y:S04]  /*1daa0*/  @P4 STG.E.U16 desc[UR44][R6.64+0x52], R3 ;  /* 0x0000520306004986 */ /* 0x0001e8000c10152c */
[----:B------:R1:W-:Y:S01]  /*1dab0*/  @P5 STG.E.U16 desc[UR44][R4.64+0x60], R9 ;  /* 0x0000600904005986 */ /* 0x0003e2000c10152c */
[----:B0-----:R-:W-:-:S03]  /*1dac0*/  F2FP.F16.F32.PACK_AB R3, RZ, R8 ;  /* 0x00000008ff03723e */ /* 0x001fc600000000ff */
[----:B------:R-:W3:Y:S01]  /*1dad0*/  LDL.LU R8, [R1+0x68] ;  /* 0x0000680001087983 */ /* 0x000ee20000300800 */
[----:B-1----:R-:W-:-:S03]  /*1dae0*/  PRMT R9, R3, 0x7610, R9 ;  /* 0x0000761003097816 */ /* 0x002fc60000000009 */
[----:B------:R-:W4:Y:S04]  /*1daf0*/  LDL.LU R3, [R1+0x6c] ;  /* 0x00006c0001037983 */ /* 0x000f280000300800 */
[----:B------:R0:W-:Y:S04]  /*1db00*/  @P0 STG.E.U16 desc[UR44][R4.64+0x62], R9 ;  /* 0x0000620904000986 */ /* 0x0001e8000c10152c */
[----:B0-----:R-:W2:Y:S01]  /*1db10*/  LDL.LU R9, [R1+0x70] ;  /* 0x0000700001097983 */ /* 0x001ea20000300800 */
[----:B------:R-:W-:Y:S01]  /*1db20*/  ISETP.GT.AND P1, PT, R0, 0x30, P2 ;  /* 0x000000300000780c */ /* 0x000fe20001724270 */
[----:B---3--:R-:W-:-:S05]  /*1db30*/  FMUL R8, R8, R2 ;  /* 0x0000000208087220 */ /* 0x008fca0000400000 */
[----:B------:R-:W-:-:S07]  /*1db40*/  F2FP.F16.F32.PACK_AB R8, RZ, R8 ;  /* 0x00000008ff08723e */ /* 0x000fce00000000ff */
[----:B------:R0:W-:Y:S01]  /*1db50*/  @P1 STG.E.U16 desc[UR44][R6.64+0x60], R8 ;  /* 0x0000600806001986 */ /* 0x0001e2000c10152c */
[----:B--2---:R-:W-:-:S05]  /*1db60*/  FMUL R9, R9, R2 ;  /* 0x0000000209097220 */ /* 0x004fca0000400000 */
[----:B0-----:R-:W-:-:S04]  /*1db70*/  F2FP.F16.F32.PACK_AB R8, RZ, R9 ;  /* 0x00000009ff08723e */ /* 0x001fc800000000ff */
[----:B------:R-:W-:Y:S02]  /*1db80*/  PRMT R9, R8, 0x7610, R9 ;  /* 0x0000761008097816 */ /* 0x000fe40000000009 */
[----:B------:R-:W2:Y:S01]  /*1db90*/  LDL.LU R8, [R1+0x78] ;  /* 0x0000780001087983 */ /* 0x000ea20000300800 */
[C---:B------:R-:W-:Y:S01]  /*1dba0*/  ISETP.GT.AND P4, PT, R0.reuse, 0x31, P2 ;  /* 0x000000310000780c */ /* 0x040fe20001784270 */
[-C--:B----4-:R-:W-:Y:S01]  /*1dbb0*/  FMUL R3, R3, R2.reuse ;  /* 0x0000000203037220 */ /* 0x090fe20000400000 */
[----:B------:R-:W-:Y:S01]  /*1dbc0*/  ISETP.GT.AND P5, PT, R0, 0x38, P3 ;  /* 0x000000380000780c */ /* 0x000fe20001fa4270 */
[----:B-----5:R-:W-:-:S03]  /*1dbd0*/  FMUL R10, R10, R2 ;  /* 0x000000020a0a7220 */ /* 0x020fc60000400000 */
[----:B------:R-:W-:Y:S02]  /*1dbe0*/  F2FP.F16.F32.PACK_AB R3, RZ, R3 ;  /* 0x00000003ff03723e */ /* 0x000fe400000000ff */
[----:B------:R-:W-:-:S05]  /*1dbf0*/  ISETP.GT.AND P6, PT, R0, 0x39, P3 ;  /* 0x000000390000780c */ /* 0x000fca0001fc4270 */
[----:B------:R0:W-:Y:S04]  /*1dc00*/  @P4 STG.E.U16 desc[UR44][R6.64+0x62], R3 ;  /* 0x0000620306004986 */ /* 0x0001e8000c10152c */
[----:B------:R1:W-:Y:S01]  /*1dc10*/  @P5 STG.E.U16 desc[UR44][R4.64+0x70], R9 ;  /* 0x0000700904005986 */ /* 0x0003e2000c10152c */
[----:B0-----:R-:W-:-:S04]  /*1dc20*/  F2FP.F16.F32.PACK_AB R3, RZ, R10 ;  /* 0x0000000aff03723e */ /* 0x001fc800000000ff */
[----:B------:R-:W-:Y:S01]  /*1dc30*/  PRMT R10, R3, 0x7610, R10 ;  /* 0x00007610030a7816 */ /* 0x000fe2000000000a */
[----:B-1----:R-:W3:Y:S04]  /*1dc40*/  LDL.LU R9, [R1+0x80] ;  /* 0x0000800001097983 */ /* 0x002ee80000300800 */
[----:B------:R0:W-:Y:S01]  /*1dc50*/  @P6 STG.E.U16 desc[UR44][R4.64+0x72], R10 ;  /* 0x0000720a04006986 */ /* 0x0001e2000c10152c */
[----:B--2---:R-:W-:-:S05]  /*1dc60*/  FMUL R8, R8, R2 ;  /* 0x0000000208087220 */ /* 0x004fca0000400000 */
[----:B------:R-:W-:Y:S02]  /*1dc70*/  F2FP.F16.F32.PACK_AB R3, RZ, R8 ;  /* 0x00000008ff03723e */ /* 0x000fe400000000ff */
[----:B------:R-:W2:Y:S02]  /*1dc80*/  LDL.LU R8, [R1+0x7c] ;  /* 0x00007c0001087983 */ /* 0x000ea40000300800 */
[----:B0-----:R-:W-:Y:S02]  /*1dc90*/  PRMT R10, R3, 0x7610, R10 ;  /* 0x00007610030a7816 */ /* 0x001fe4000000000a */
[----:B------:R-:W4:Y:S01]  /*1dca0*/  LDL.LU R3, [R1+0x84] ;  /* 0x0000840001037983 */ /* 0x000f220000300800 */
[C---:B------:R-:W-:Y:S02]  /*1dcb0*/  ISETP.GT.AND P0, PT, R0.reuse, 0x38, P2 ;  /* 0x000000380000780c */ /* 0x040fe40001704270 */
[C---:B------:R-:W-:Y:S02]  /*1dcc0*/  ISETP.GT.AND P1, PT, R0.reuse, 0x39, P2 ;  /* 0x000000390000780c */ /* 0x040fe40001724270 */
[----:B------:R-:W-:-:S02]  /*1dcd0*/  ISETP.GT.AND P4, PT, R0, 0x40, P3 ;  /* 0x000000400000780c */ /* 0x000fc40001f84270 */
[----:B------:R-:W-:-:S07]  /*1dce0*/  ISETP.GT.AND P5, PT, R0, 0x41, P3 ;  /* 0x000000410000780c */ /* 0x000fce0001fa4270 */
[----:B------:R0:W-:Y:S01]  /*1dcf0*/  @P0 STG.E.U16 desc[UR44][R6.64+0x70], R10 ;  /* 0x0000700a06000986 */ /* 0x0001e2000c10152c */
[----:B---3--:R-:W-:-:S05]  /*1dd00*/  FMUL R9, R9, R2 ;  /* 0x0000000209097220 */ /* 0x008fca0000400000 */
[----:B------:R-:W-:Y:S01]  /*1dd10*/  F2FP.F16.F32.PACK_AB R9, RZ, R9 ;  /* 0x00000009ff09723e */ /* 0x000fe200000000ff */
[-C--:B--2---:R-:W-:Y:S01]  /*1dd20*/  FMUL R8, R8, R2.reuse ;  /* 0x0000000208087220 */ /* 0x084fe20000400000 */
[----:B----4-:R-:W-:-:S04]  /*1dd30*/  FMUL R3, R3, R2 ;  /* 0x0000000203037220 */ /* 0x010fc80000400000 */
[----:B------:R-:W-:-:S04]  /*1dd40*/  F2FP.F16.F32.PACK_AB R8, RZ, R8 ;  /* 0x00000008ff08723e */ /* 0x000fc800000000ff */
[----:B0-----:R-:W-:Y:S02]  /*1dd50*/  PRMT R10, R8, 0x7610, R10 ;  /* 0x00007610080a7816 */ /* 0x001fe4000000000a */
[----:B------:R-:W-:Y:S01]  /*1dd60*/  F2FP.F16.F32.PACK_AB R3, RZ, R3 ;  /* 0x00000003ff03723e */ /* 0x000fe200000000ff */
[----:B------:R-:W2:Y:S04]  /*1dd70*/  LDL.LU R8, [R1+0x88] ;  /* 0x0000880001087983 */ /* 0x000ea80000300800 */
[----:B------:R-:W-:Y:S04]  /*1dd80*/  @P1 STG.E.U16 desc[UR44][R6.64+0x72], R10 ;  /* 0x0000720a06001986 */ /* 0x000fe8000c10152c */
[----:B------:R0:W-:Y:S04]  /*1dd90*/  @P4 STG.E.U16 desc[UR44][R4.64+0x80], R9 ;  /* 0x0000800904004986 */ /* 0x0001e8000c10152c */
[----:B------:R1:W-:Y:S04]  /*1dda0*/  @P5 STG.E.U16 desc[UR44][R4.64+0x82], R3 ;  /* 0x0000820304005986 */ /* 0x0003e8000c10152c */
[----:B0-----:R-:W3:Y:S04]  /*1ddb0*/  LDL.LU R9, [R1+0x94] ;  /* 0x0000940001097983 */ /* 0x001ee80000300800 */
[----:B-1----:R-:W4:Y:S01]  /*1ddc0*/  LDL.LU R3, [R1+0x98] ;  /* 0x0000980001037983 */ /* 0x002f220000300800 */
[----:B------:R-:W-:Y:S01]  /*1ddd0*/  ISETP.GT.AND P0, PT, R0, 0x40, P2 ;  /* 0x000000400000780c */ /* 0x000fe20001704270 */
[----:B--2---:R-:W-:-:S05]  /*1dde0*/  FMUL R8, R8, R2 ;  /* 0x0000000208087220 */ /* 0x004fca0000400000 */
[----:B------:R-:W-:-:S07]  /*1ddf0*/  F2FP.F16.F32.PACK_AB R8, RZ, R8 ;  /* 0x00000008ff08723e */ /* 0x000fce00000000ff */
[----:B------:R0:W-:Y:S01]  /*1de00*/  @P0 STG.E.U16 desc[UR44][R6.64+0x80], R8 ;  /* 0x0000800806000986 */ /* 0x0001e2000c10152c */
[----:B----4-:R-:W-:-:S05]  /*1de10*/  FMUL R3, R3, R2 ;  /* 0x0000000203037220 */ /* 0x010fca0000400000 */
[----:B0-----:R-:W-:Y:S02]  /*1de20*/  F2FP.F16.F32.PACK_AB R8, RZ, R3 ;  /* 0x00000003ff08723e */ /* 0x001fe400000000ff */
[----:B------:R-:W2:Y:S02]  /*1de30*/  LDL.LU R3, [R1+0x9c] ;  /* 0x00009c0001037983 */ /* 0x000ea40000300800 */
[----:B------:R-:W-:Y:S02]  /*1de40*/  PRMT R13, R8, 0x7610, R13 ;  /* 0x00007610080d7816 */ /* 0x000fe4000000000d */
[----:B------:R-:W4:Y:S01]  /*1de50*/  LDL.LU R8, [R1+0xa0] ;  /* 0x0000a00001087983 */ /* 0x000f220000300800 */
[C---:B------:R-:W-:Y:S01]  /*1de60*/  ISETP.GT.AND P1, PT, R0.reuse, 0x41, P2 ;  /* 0x000000410000780c */ /* 0x040fe20001724270 */
[-C--:B---3--:R-:W-:Y:S01]  /*1de70*/  FMUL R9, R9, R2.reuse ;  /* 0x0000000209097220 */ /* 0x088fe20000400000 */
[-C--:B------:R-:W-:Y:S01]  /*1de80*/  FMUL R11, R11, R2.reuse ;  /* 0x000000020b0b7220 */ /* 0x080fe20000400000 */
[----:B------:R-:W-:Y:S01]  /*1de90*/  ISETP.GT.AND P4, PT, R0, 0x48, P3 ;  /* 0x000000480000780c */ /* 0x000fe20001f84270 */
[----:B------:R-:W-:-:S02]  /*1dea0*/  FMUL R12, R12, R2 ;  /* 0x000000020c0c7220 */ /* 0x000fc40000400000 */
[----:B------:R-:W-:Y:S02]  /*1deb0*/  F2FP.F16.F32.PACK_AB R9, RZ, R9 ;  /* 0x00000009ff09723e */ /* 0x000fe400000000ff */
[----:B------:R-:W-:Y:S02]  /*1dec0*/  F2FP.F16.F32.PACK_AB R11, RZ, R11 ;  /* 0x0000000bff0b723e */ /* 0x000fe400000000ff */
[----:B------:R-:W-:Y:S02]  /*1ded0*/  F2FP.F16.F32.PACK_AB R10, RZ, R12 ;  /* 0x0000000cff0a723e */ /* 0x000fe400000000ff */
[----:B------:R-:W-:Y:S02]  /*1dee0*/  PRMT R12, R9, 0x7610, R12 ;  /* 0x00007610090c7816 */ /* 0x000fe4000000000c */
[C---:B------:R-:W-:Y:S01]  /*1def0*/  ISETP.GT.AND P5, PT, R0.reuse, 0x49, P3 ;  /* 0x000000490000780c */ /* 0x040fe20001fa4270 */
[----:B------:R-:W-:Y:S01]  /*1df00*/  @P1 STG.E.U16 desc[UR44][R6.64+0x82], R11 ;  /* 0x0000820b06001986 */ /* 0x000fe2000c10152c */
[----:B------:R-:W-:-:S02]  /*1df10*/  ISETP.GT.AND P0, PT, R0, 0x48, P2 ;  /* 0x000000480000780c */ /* 0x000fc40001704270 */
[C---:B------:R-:W-:Y:S01]  /*1df20*/  ISETP.GT.AND P1, PT, R0.reuse, 0x49, P2 ;  /* 0x000000490000780c */ /* 0x040fe20001724270 */
[----:B------:R0:W-:Y:S01]  /*1df30*/  @P4 STG.E.U16 desc[UR44][R4.64+0x90], R10 ;  /* 0x0000900a04004986 */ /* 0x0001e2000c10152c */
[----:B------:R-:W-:-:S07]  /*1df40*/  ISETP.GT.AND P4, PT, R0, 0x50, P3 ;  /* 0x000000500000780c */ /* 0x000fce0001f84270 */
[----:B------:R1:W-:Y:S01]  /*1df50*/  @P5 STG.E.U16 desc[UR44][R4.64+0x92], R12 ;  /* 0x0000920c04005986 */ /* 0x0003e2000c10152c */
[----:B------:R-:W-:-:S03]  /*1df60*/  ISETP.GT.AND P5, PT, R0, 0x51, P3 ;  /* 0x000000510000780c */ /* 0x000fc60001fa4270 */
[----:B------:R3:W-:Y:S01]  /*1df70*/  @P0 STG.E.U16 desc[UR44][R6.64+0x90], R13 ;  /* 0x0000900d06000986 */ /* 0x0007e2000c10152c */
[C---:B------:R-:W-:Y:S02]  /*1df80*/  ISETP.GT.AND P0, PT, R0.reuse, 0x51, P2 ;  /* 0x000000510000780c */ /* 0x040fe40001704270 */
[----:B------:R-:W-:Y:S01]  /*1df90*/  ISETP.GT.AND P6, PT, R0, 0x71, P3 ;  /* 0x000000710000780c */ /* 0x000fe20001fc4270 */
[----:B--2---:R-:W-:-:S05]  /*1dfa0*/  FMUL R3, R3, R2 ;  /* 0x0000000203037220 */ /* 0x004fca0000400000 */
[----:B------:R-:W-:Y:S01]  /*1dfb0*/  F2FP.F16.F32.PACK_AB R9, RZ, R3 ;  /* 0x00000003ff09723e */ /* 0x000fe200000000ff */
[-C--:B----4-:R-:W-:Y:S01]  /*1dfc0*/  FMUL R3, R8, R2.reuse ;  /* 0x0000000208037220 */ /* 0x090fe20000400000 */
[----:B------:R-:W-:-:S04]  /*1dfd0*/  FMUL R8, R235, R2 ;  /* 0x00000002eb087220 */ /* 0x000fc80000400000 */
[----:B------:R-:W-:Y:S02]  /*1dfe0*/  F2FP.F16.F32.PACK_AB R3, RZ, R3 ;  /* 0x00000003ff03723e */ /* 0x000fe400000000ff */
[----:B0-----:R-:W-:Y:S02]  /*1dff0*/  PRMT R10, R9, 0x7610, R10 ;  /* 0x00007610090a7816 */ /* 0x001fe4000000000a */
[----:B------:R-:W-:Y:S01]  /*1e000*/  PRMT R11, R3, 0x7610, R11 ;  /* 0x00007610030b7816 */ /* 0x000fe2000000000b */
[----:B------:R-:W-:Y:S01]  /*1e010*/  FMUL R3, R233, R2 ;  /* 0x00000002e9037220 */ /* 0x000fe20000400000 */
[----:B------:R-:W-:Y:S01]  /*1e020*/  F2FP.F16.F32.PACK_AB R8, RZ, R8 ;  /* 0x00000008ff08723e */ /* 0x000fe200000000ff */
[----:B------:R-:W-:Y:S01]  /*1e030*/  FMUL R9, R234, R2 ;  /* 0x00000002ea097220 */ /* 0x000fe20000400000 */
[----:B------:R0:W-:Y:S02]  /*1e040*/  @P1 STG.E.U16 desc[UR44][R6.64+0x92], R10 ;  /* 0x0000920a06001986 */ /* 0x0001e4000c10152c */
[----:B-1----:R-:W-:-:S02]  /*1e050*/  PRMT R12, R8, 0x7610, R12 ;  /* 0x00007610080c7816 */ /* 0x002fc4000000000c */
[----:B------:R-:W-:Y:S01]  /*1e060*/  F2FP.F16.F32.PACK_AB R8, RZ, R3 ;  /* 0x00000003ff08723e */ /* 0x000fe200000000ff */
[-C--:B------:R-:W-:Y:S01]  /*1e070*/  FMUL R3, R232, R2.reuse ;  /* 0x00000002e8037220 */ /* 0x080fe20000400000 */
[C---:B------:R-:W-:Y:S02]  /*1e080*/  ISETP.GT.AND P1, PT, R0.reuse, 0x50, P2 ;  /* 0x000000500000780c */ /* 0x040fe40001724270 */
[----:B------:R-:W-:Y:S01]  /*1e090*/  F2FP.F16.F32.PACK_AB R9, RZ, R9 ;  /* 0x00000009ff09723e */ /* 0x000fe200000000ff */
[----:B------:R1:W-:Y:S01]  /*1e0a0*/  @P4 STG.E.U16 desc[UR44][R4.64+0xa0], R11 ;  /* 0x0000a00b04004986 */ /* 0x0003e2000c10152c */
[----:B------:R-:W-:Y:S02]  /*1e0b0*/  ISETP.GT.AND P4, PT, R0, 0x58, P3 ;  /* 0x000000580000780c */ /* 0x000fe40001f84270 */
[----:B---3--:R-:W-:Y:S02]  /*1e0c0*/  PRMT R13, R9, 0x7610, R13 ;  /* 0x00007610090d7816 */ /* 0x008fe4000000000d */
[----:B------:R-:W-:Y:S01]  /*1e0d0*/  F2FP.F16.F32.PACK_AB R9, RZ, R3 ;  /* 0x00000003ff09723e */ /* 0x000fe200000000ff */
[-C--:B------:R-:W-:Y:S01]  /*1e0e0*/  FMUL R3, R230, R2.reuse ;  /* 0x00000002e6037220 */ /* 0x080fe20000400000 */
[----:B------:R-:W-:Y:S01]  /*1e0f0*/  PRMT R14, R8, 0x7610, R14 ;  /* 0x00007610080e7816 */ /* 0x000fe2000000000e */
[----:B------:R-:W-:Y:S01]  /*1e100*/  FMUL R8, R231, R2 ;  /* 0x00000002e7087220 */ /* 0x000fe20000400000 */
[----:B------:R2:W-:Y:S01]  /*1e110*/  @P5 STG.E.U16 desc[UR44][R4.64+0xa2], R12 ;  /* 0x0000a20c04005986 */ /* 0x0005e2000c10152c */
[----:B------:R-:W-:-:S02]  /*1e120*/  ISETP.GT.AND P5, PT, R0, 0x59, P3 ;  /* 0x000000590000780c */ /* 0x000fc40001fa4270 */
[----:B------:R-:W-:Y:S01]  /*1e130*/  F2FP.F16.F32.PACK_AB R3, RZ, R3 ;  /* 0x00000003ff03723e */ /* 0x000fe200000000ff */
[----:B------:R-:W-:Y:S01]  /*1e140*/  @P1 STG.E.U16 desc[UR44][R6.64+0xa0], R13 ;  /* 0x0000a00d06001986 */ /* 0x000fe2000c10152c */
[----:B0-----:R-:W-:Y:S01]  /*1e150*/  F2FP.F16.F32.PACK_AB R10, RZ, R8 ;  /* 0x00000008ff0a723e */ /* 0x001fe200000000ff */
[-C--:B------:R-:W-:Y:S01]  /*1e160*/  FMUL R8, R229, R2.reuse ;  /* 0x00000002e5087220 */ /* 0x080fe20000400000 */
[----:B-1----:R-:W-:Y:S01]  /*1e170*/  PRMT R11, R3, 0x7610, R11 ;  /* 0x00007610030b7816 */ /* 0x002fe2000000000b */
[----:B------:R-:W-:Y:S01]  /*1e180*/  @P0 STG.E.U16 desc[UR44][R6.64+0xa2], R14 ;  /* 0x0000a20e06000986 */ /* 0x000fe2000c10152c */
[----:B------:R-:W-:Y:S01]  /*1e190*/  ISETP.GT.AND P0, PT, R0, 0x58, P2 ;  /* 0x000000580000780c */ /* 0x000fe20001704270 */
[----:B------:R-:W-:Y:S01]  /*1e1a0*/  FMUL R3, R228, R2 ;  /* 0x00000002e4037220 */ /* 0x000fe20000400000 */
[C---:B------:R-:W-:Y:S01]  /*1e1b0*/  ISETP.GT.AND P1, PT, R0.reuse, 0x59, P2 ;  /* 0x000000590000780c */ /* 0x040fe20001724270 */
[----:B------:R0:W-:Y:S01]  /*1e1c0*/  @P4 STG.E.U16 desc[UR44][R4.64+0xb0], R9 ;  /* 0x0000b00904004986 */ /* 0x0001e2000c10152c */
[----:B------:R-:W-:-:S02]  /*1e1d0*/  ISETP.GT.AND P4, PT, R0, 0x60, P3 ;  /* 0x000000600000780c */ /* 0x000fc40001f84270 */
[----:B------:R-:W-:Y:S01]  /*1e1e0*/  F2FP.F16.F32.PACK_AB R8, RZ, R8 ;  /* 0x00000008ff08723e */ /* 0x000fe200000000ff */
[----:B------:R1:W-:Y:S03]  /*1e1f0*/  @P5 STG.E.U16 desc[UR44][R4.64+0xb2], R10 ;  /* 0x0000b20a04005986 */ /* 0x0003e6000c10152c */
[----:B--2---:R-:W-:Y:S02]  /*1e200*/  PRMT R12, R8, 0x7610, R12 ;  /* 0x00007610080c7816 */ /* 0x004fe4000000000c */
[----:B0-----:R-:W-:Y:S01]  /*1e210*/  F2FP.F16.F32.PACK_AB R9, RZ, R3 ;  /* 0x00000003ff09723e */ /* 0x001fe200000000ff */
[-C--:B------:R-:W-:Y:S01]  /*1e220*/  FMUL R3, R227, R2.reuse ;  /* 0x00000002e3037220 */ /* 0x080fe20000400000 */
[-C--:B------:R-:W-:Y:S02]  /*1e230*/  FMUL R8, R226, R2.reuse ;  /* 0x00000002e2087220 */ /* 0x080fe40000400000 */
[----:B-1----:R-:W-:Y:S01]  /*1e240*/  PRMT R10, R9, 0x7610, R10 ;  /* 0x00007610090a7816 */ /* 0x002fe2000000000a */
[----:B------:R0:W-:Y:S01]  /*1e250*/  @P0 STG.E.U16 desc[UR44][R6.64+0xb0], R11 ;  /* 0x0000b00b06000986 */ /* 0x0001e2000c10152c */
[----:B------:R-:W-:Y:S01]  /*1e260*/  F2FP.F16.F32.PACK_AB R3, RZ, R3 ;  /* 0x00000003ff03723e */ /* 0x000fe200000000ff */
[----:B------:R-:W-:Y:S01]  /*1e270*/  FMUL R9, R225, R2 ;  /* 0x00000002e1097220 */ /* 0x000fe20000400000 */
[C---:B------:R-:W-:Y:S01]  /*1e280*/  ISETP.GT.AND P5, PT, R0.reuse, 0x61, P3 ;  /* 0x000000610000780c */ /* 0x040fe20001fa4270 */
[----:B------:R1:W-:Y:S01]  /*1e290*/  @P1 STG.E.U16 desc[UR44][R6.64+0xb2], R12 ;  /* 0x0000b20c06001986 */ /* 0x0003e2000c10152c */
[----:B------:R-:W-:-:S03]  /*1e2a0*/  ISETP.GT.AND P1, PT, R0, 0x60, P2 ;  /* 0x000000600000780c */ /* 0x000fc60001724270 */
[----:B------:R-:W-:Y:S01]  /*1e2b0*/  @P4 STG.E.U16 desc[UR44][R4.64+0xc0], R10 ;  /* 0x0000c00a04004986 */ /* 0x000fe2000c10152c */
[----:B------:R-:W-:Y:S02]  /*1e2c0*/  ISETP.GT.AND P4, PT, R0, 0x61, P2 ;  /* 0x000000610000780c */ /* 0x000fe40001784270 */
[----:B------:R-:W-:Y:S02]  /*1e2d0*/  F2FP.F16.F32.PACK_AB R8, RZ, R8 ;  /* 0x00000008ff08723e */ /* 0x000fe400000000ff */
[----:B0-----:R-:W-:Y:S01]  /*1e2e0*/  PRMT R11, R3, 0x7610, R11 ;  /* 0x00007610030b7816 */ /* 0x001fe2000000000b */
[-C--:B------:R-:W-:Y:S01]  /*1e2f0*/  FMUL R3, R224, R2.reuse ;  /* 0x00000002e0037220 */ /* 0x080fe20000400000 */
[----:B------:R-:W-:Y:S02]  /*1e300*/  F2FP.F16.F32.PACK_AB R9, RZ, R9 ;  /* 0x00000009ff09723e */ /* 0x000fe400000000ff */
[----:B-1----:R-:W-:Y:S02]  /*1e310*/  PRMT R12, R8, 0x7610, R12 ;  /* 0x00007610080c7816 */ /* 0x002fe4000000000c */
[----:B------:R-:W-:Y:S01]  /*1e320*/  F2FP.F16.F32.PACK_AB R8, RZ, R3 ;  /* 0x00000003ff08723e */ /* 0x000fe200000000ff */
[----:B------:R-:W-:Y:S01]  /*1e330*/  FMUL R3, R223, R2 ;  /* 0x00000002df037220 */ /* 0x000fe20000400000 */
[----:B------:R-:W-:Y:S01]  /*1e340*/  PRMT R13, R9, 0x7610, R13 ;  /* 0x00007610090d7816 */ /* 0x000fe2000000000d */
[----:B------:R0:W-:Y:S01]  /*1e350*/  @P5 STG.E.U16 desc[UR44][R4.64+0xc2], R11 ;  /* 0x0000c20b04005986 */ /* 0x0001e2000c10152c */
[----:B------:R-:W-:-:S02]  /*1e360*/  ISETP.GT.AND P0, PT, R0, 0x68, P3 ;  /* 0x000000680000780c */ /* 0x000fc40001f04270 */
[----:B------:R-:W-:Y:S01]  /*1e370*/  F2FP.F16.F32.PACK_AB R9, RZ, R3 ;  /* 0x00000003ff09723e */ /* 0x000fe200000000ff */
[----:B------:R1:W-:Y:S01]  /*1e380*/  @P1 STG.E.U16 desc[UR44][R6.64+0xc0], R12 ;  /* 0x0000c00c06001986 */ /* 0x0003e2000c10152c */
[----:B------:R-:W-:-:S03]  /*1e390*/  FMUL R3, R221, R2 ;  /* 0x00000002dd037220 */ /* 0x000fc60000400000 */
[----:B------:R-:W-:Y:S01]  /*1e3a0*/  @P4 STG.E.U16 desc[UR44][R6.64+0xc2], R13 ;  /* 0x0000c20d06004986 */ /* 0x000fe2000c10152c */
[----:B------:R-:W-:Y:S02]  /*1e3b0*/  ISETP.GT.AND P4, PT, R0, 0x69, P3 ;  /* 0x000000690000780c */ /* 0x000fe40001f84270 */
[----:B------:R-:W-:Y:S01]  /*1e3c0*/  PRMT R14, R8, 0x7610, R14 ;  /* 0x00007610080e7816 */ /* 0x000fe2000000000e */
[-C--:B------:R-:W-:Y:S01]  /*1e3d0*/  FMUL R8, R222, R2.reuse ;  /* 0x00000002de087220 */ /* 0x080fe20000400000 */
[----:B------:R-:W-:Y:S02]  /*1e3e0*/  F2FP.F16.F32.PACK_AB R3, RZ, R3 ;  /* 0x00000003ff03723e */ /* 0x000fe400000000ff */
[----:B------:R-:W-:Y:S01]  /*1e3f0*/  ISETP.GT.AND P1, PT, R0, 0x68, P2 ;  /* 0x000000680000780c */ /* 0x000fe20001724270 */
[----:B------:R-:W-:Y:S01]  /*1e400*/  @P0 STG.E.U16 desc[UR44][R4.64+0xd0], R14 ;  /* 0x0000d00e04000986 */ /* 0x000fe2000c10152c */
[----:B0-----:R-:W-:Y:S01]  /*1e410*/  PRMT R11, R3, 0x7610, R11 ;  /* 0x00007610030b7816 */ /* 0x001fe2000000000b */
[----:B------:R-:W-:Y:S01]  /*1e420*/  FMUL R3, R219, R2 ;  /* 0x00000002db037220 */ /* 0x000fe20000400000 */
[----:B------:R-:W-:Y:S01]  /*1e430*/  F2FP.F16.F32.PACK_AB R10, RZ, R8 ;  /* 0x00000008ff0a723e */ /* 0x000fe200000000ff */
[----:B------:R-:W-:Y:S01]  /*1e440*/  FMUL R8, R220, R2 ;  /* 0x00000002dc087220 */ /* 0x000fe20000400000 */
[C---:B------:R-:W-:Y:S01]  /*1e450*/  ISETP.GT.AND P0, PT, R0.reuse, 0x69, P2 ;  /* 0x000000690000780c */ /* 0x040fe20001704270 */
[----:B------:R0:W-:Y:S01]  /*1e460*/  @P4 STG.E.U16 desc[UR44][R4.64+0xd2], R9 ;  /* 0x0000d20904004986 */ /* 0x0001e2000c10152c */
[----:B------:R-:W-:-:S02]  /*1e470*/  ISETP.GT.AND P5, PT, R0, 0x70, P3 ;  /* 0x000000700000780c */ /* 0x000fc40001fa4270 */
[----:B------:R-:W-:-:S04]  /*1e480*/  F2FP.F16.F32.PACK_AB R8, RZ, R8 ;  /* 0x00000008ff08723e */ /* 0x000fc800000000ff */
[----:B-1----:R-:W-:Y:S02]  /*1e490*/  PRMT R12, R8, 0x7610, R12 ;  /* 0x00007610080c7816 */ /* 0x002fe4000000000c */
[----:B0-----:R-:W-:Y:S01]  /*1e4a0*/  F2FP.F16.F32.PACK_AB R9, RZ, R3 ;  /* 0x00000003ff09723e */ /* 0x001fe200000000ff */
[-C--:B------:R-:W-:Y:S01]  /*1e4b0*/  FMUL R3, R218, R2.reuse ;  /* 0x00000002da037220 */ /* 0x080fe20000400000 */
[----:B------:R-:W-:Y:S01]  /*1e4c0*/  FMUL R8, R217, R2 ;  /* 0x00000002d9087220 */ /* 0x000fe20000400000 */
[----:B------:R0:W-:Y:S03]  /*1e4d0*/  @P1 STG.E.U16 desc[UR44][R6.64+0xd0], R10 ;  /* 0x0000d00a06001986 */ /* 0x0001e6000c10152c */
[----:B------:R-:W-:Y:S01]  /*1e4e0*/  F2FP.F16.F32.PACK_AB R3, RZ, R3 ;  /* 0x00000003ff03723e */ /* 0x000fe200000000ff */
[----:B------:R1:W-:Y:S01]  /*1e4f0*/  @P0 STG.E.U16 desc[UR44][R6.64+0xd2], R11 ;  /* 0x0000d20b06000986 */ /* 0x0003e2000c10152c */
[----:B------:R-:W-:-:S02]  /*1e500*/  ISETP.GT.AND P1, PT, R0, 0x70, P2 ;  /* 0x000000700000780c */ /* 0x000fc40001724270 */
[----:B------:R-:W-:Y:S01]  /*1e510*/  F2FP.F16.F32.PACK_AB R8, RZ, R8 ;  /* 0x00000008ff08723e */ /* 0x000fe200000000ff */
[----:B------:R2:W-:Y:S01]  /*1e520*/  @P5 STG.E.U16 desc[UR44][R4.64+0xe0], R12 ;  /* 0x0000e00c04005986 */ /* 0x0005e2000c10152c */
[----:B0-----:R-:W-:Y:S01]  /*1e530*/  PRMT R10, R9, 0x7610, R10 ;  /* 0x00007610090a7816 */ /* 0x001fe2000000000a */
[-C--:B------:R-:W-:Y:S01]  /*1e540*/  FMUL R9, R216, R2.reuse ;  /* 0x00000002d8097220 */ /* 0x080fe20000400000 */
[----:B-1----:R-:W-:Y:S01]  /*1e550*/  PRMT R11, R3, 0x7610, R11 ;  /* 0x00007610030b7816 */ /* 0x002fe2000000000b */
[----:B------:R-:W-:-:S03]  /*1e560*/  FMUL R3, R215, R2 ;  /* 0x00000002d7037220 */ /* 0x000fc60000400000 */
[----:B------:R-:W-:Y:S02]  /*1e570*/  F2FP.F16.F32.PACK_AB R9, RZ, R9 ;  /* 0x00000009ff09723e */ /* 0x000fe400000000ff */
[----:B--2---:R-:W-:Y:S02]  /*1e580*/  PRMT R12, R8, 0x7610, R12 ;  /* 0x00007610080c7816 */ /* 0x004fe4000000000c */
[----:B------:R-:W-:Y:S01]  /*1e590*/  F2FP.F16.F32.PACK_AB R8, RZ, R3 ;  /* 0x00000003ff08723e */ /* 0x000fe200000000ff */
[----:B------:R-:W-:Y:S01]  /*1e5a0*/  FMUL R3, R214, R2 ;  /* 0x00000002d6037220 */ /* 0x000fe20000400000 */
[C---:B------:R-:W-:Y:S02]  /*1e5b0*/  ISETP.GT.AND P4, PT, R0.reuse, 0x71, P2 ;  /* 0x000000710000780c */ /* 0x040fe40001784270 */
[----:B------:R-:W-:Y:S01]  /*1e5c0*/  ISETP.GT.AND P5, PT, R0, 0x78, P3 ;  /* 0x000000780000780c */ /* 0x000fe20001fa4270 */
[----:B------:R0:W-:Y:S01]  /*1e5d0*/  @P6 STG.E.U16 desc[UR44][R4.64+0xe2], R10 ;  /* 0x0000e20a04006986 */ /* 0x0001e2000c10152c */
[----:B------:R-:W-:-:S02]  /*1e5e0*/  PRMT R13, R9, 0x7610, R13 ;  /* 0x00007610090d7816 */ /* 0x000fc4000000000d */
[----:B------:R-:W-:Y:S01]  /*1e5f0*/  F2FP.F16.F32.PACK_AB R9, RZ, R3 ;  /* 0x00000003ff09723e */ /* 0x000fe200000000ff */
[----:B------:R1:W-:Y:S01]  /*1e600*/  @P1 STG.E.U16 desc[UR44][R6.64+0xe0], R11 ;  /* 0x0000e00b06001986 */ /* 0x0003e2000c10152c */
[----:B------:R-:W-:Y:S01]  /*1e610*/  ISETP.GT.AND P0, PT, R0, 0x79, P3 ;  /* 0x000000790000780c */ /* 0x000fe20001f04270 */
[-C--:B------:R-:W-:Y:S01]  /*1e620*/  FMUL R3, R212, R2.reuse ;  /* 0x00000002d4037220 */ /* 0x080fe20000400000 */
[----:B------:R-:W-:Y:S02]  /*1e630*/  ISETP.GT.AND P1, PT, R0, 0x78, P2 ;  /* 0x000000780000780c */ /* 0x000fe40001724270 */
[----:B------:R-:W-:Y:S01]  /*1e640*/  PRMT R14, R8, 0x7610, R14 ;  /* 0x00007610080e7816 */ /* 0x000fe2000000000e */
[----:B------:R-:W-:Y:S01]  /*1e650*/  FMUL R8, R213, R2 ;  /* 0x00000002d5087220 */ /* 0x000fe20000400000 */
[----:B------:R-:W-:Y:S01]  /*1e660*/  F2FP.F16.F32.PACK_AB R3, RZ, R3 ;  /* 0x00000003ff03723e */ /* 0x000fe200000000ff */
[----:B------:R2:W-:Y:S01]  /*1e670*/  @P4 STG.E.U16 desc[UR44][R6.64+0xe2], R12 ;  /* 0x0000e20c06004986 */ /* 0x0005e2000c10152c */
[----:B------:R-:W-:-:S02]  /*1e680*/  ISETP.GT.AND P4, PT, R0, 0x79, P2 ;  /* 0x000000790000780c */ /* 0x000fc40001784270 */
[----:B0-----:R-:W-:Y:S01]  /*1e690*/  F2FP.F16.F32.PACK_AB R10, RZ, R8 ;  /* 0x00000008ff0a723e */ /* 0x001fe200000000ff */
[----:B------:R-:W-:Y:S01]  /*1e6a0*/  @P5 STG.E.U16 desc[UR44][R4.64+0xf0], R13 ;  /* 0x0000f00d04005986 */ /* 0x000fe2000c10152c */
[----:B-1----:R-:W-:Y:S01]  /*1e6b0*/  PRMT R11, R3, 0x7610, R11 ;  /* 0x00007610030b7816 */ /* 0x002fe2000000000b */
[-C--:B------:R-:W-:Y:S01]  /*1e6c0*/  FMUL R3, R210, R2.reuse ;  /* 0x00000002d2037220 */ /* 0x080fe20000400000 */
[----:B------:R-:W-:Y:S01]  /*1e6d0*/  FMUL R8, R211, R2 ;  /* 0x00000002d3087220 */ /* 0x000fe20000400000 */
[C---:B------:R-:W-:Y:S01]  /*1e6e0*/  ISETP.GT.AND P5, PT, R0.reuse, 0x80, P3 ;  /* 0x000000800000780c */ /* 0x040fe20001fa4270 */
[----:B------:R-:W-:Y:S01]  /*1e6f0*/  @P0 STG.E.U16 desc[UR44][R4.64+0xf2], R14 ;  /* 0x0000f20e04000986 */ /* 0x000fe2000c10152c */
[----:B------:R-:W-:-:S03]  /*1e700*/  ISETP.GT.AND P6, PT, R0, 0x81, P3 ;  /* 0x000000810000780c */ /* 0x000fc60001fc4270 */
[----:B------:R0:W-:Y:S01]  /*1e710*/  @P1 STG.E.U16 desc[UR44][R6.64+0xf0], R9 ;  /* 0x0000f00906001986 */ /* 0x0001e2000c10152c */
[----:B------:R-:W-:-:S04]  /*1e720*/  F2FP.F16.F32.PACK_AB R8, RZ, R8 ;  /* 0x00000008ff08723e */ /* 0x000fc800000000ff */
[----:B--2---:R-:W-:Y:S01]  /*1e730*/  PRMT R12, R8, 0x7610, R12 ;  /* 0x00007610080c7816 */ /* 0x004fe2000000000c */
[-C--:B------:R-:W-:Y:S01]  /*1e740*/  FMUL R8, R208, R2.reuse ;  /* 0x00000002d0087220 */ /* 0x080fe20000400000 */
[----:B0-----:R-:W-:Y:S01]  /*1e750*/  F2FP.F16.F32.PACK_AB R9, RZ, R3 ;  /* 0x00000003ff09723e */ /* 0x001fe200000000ff */
[----:B------:R-:W-:Y:S01]  /*1e760*/  FMUL R3, R209, R2 ;  /* 0x00000002d1037220 */ /* 0x000fe20000400000 */
[----:B------:R0:W-:Y:S01]  /*1e770*/  @P4 STG.E.U16 desc[UR44][R6.64+0xf2], R10 ;  /* 0x0000f20a06004986 */ /* 0x0001e2000c10152c */
[----:B------:R-:W-:-:S03]  /*1e780*/  ISETP.GT.AND P0, PT, R0, 0x80, P2 ;  /* 0x000000800000780c */ /* 0x000fc60001704270 */
[----:B------:R-:W-:Y:S01]  /*1e790*/  F2FP.F16.F32.PACK_AB R3, RZ, R3 ;  /* 0x00000003ff03723e */ /* 0x000fe200000000ff */
[----:B------:R1:W-:Y:S01]  /*1e7a0*/  @P5 STG.E.U16 desc[UR44][R4.64+0x100], R11 ;  /* 0x0001000b04005986 */ /* 0x0003e2000c10152c */
[----:B------:R-:W-:Y:S02]  /*1e7b0*/  ISETP.GT.AND P1, PT, R0, 0x81, P2 ;  /* 0x000000810000780c */ /* 0x000fe40001724270 */
[----:B------:R-:W-:Y:S01]  /*1e7c0*/  F2FP.F16.F32.PACK_AB R8, RZ, R8 ;  /* 0x00000008ff08723e */ /* 0x000fe200000000ff */
[----:B------:R2:W-:Y:S01]  /*1e7d0*/  @P6 STG.E.U16 desc[UR44][R4.64+0x102], R12 ;  /* 0x0001020c04006986 */ /* 0x0005e2000c10152c */
[----:B0-----:R-:W-:Y:S01]  /*1e7e0*/  PRMT R10, R9, 0x7610, R10 ;  /* 0x00007610090a7816 */ /* 0x001fe2000000000a */
[-C--:B------:R-:W-:Y:S01]  /*1e7f0*/  FMUL R9, R207, R2.reuse ;  /* 0x00000002cf097220 */ /* 0x080fe20000400000 */
[----:B-1----:R-:W-:Y:S01]  /*1e800*/  PRMT R11, R3, 0x7610, R11 ;  /* 0x00007610030b7816 */ /* 0x002fe2000000000b */
[----:B------:R-:W-:Y:S01]  /*1e810*/  FMUL R3, R206, R2 ;  /* 0x00000002ce037220 */ /* 0x000fe20000400000 */
[----:B------:R-:W-:-:S02]  /*1e820*/  ISETP.GT.AND P4, PT, R0, 0x88, P3 ;  /* 0x000000880000780c */ /* 0x000fc40001f84270 */
[----:B--2---:R-:W-:Y:S02]  /*1e830*/  PRMT R12, R8, 0x7610, R12 ;  /* 0x00007610080c7816 */ /* 0x004fe4000000000c */
[----:B------:R-:W-:Y:S01]  /*1e840*/  F2FP.F16.F32.PACK_AB R8, RZ, R3 ;  /* 0x00000003ff08723e */ /* 0x000fe200000000ff */
[-C--:B------:R-:W-:Y:S01]  /*1e850*/  FMUL R3, R205, R2.reuse ;  /* 0x00000002cd037220 */ /* 0x080fe20000400000 */
[----:B------:R-:W-:Y:S02]  /*1e860*/  F2FP.F16.F32.PACK_AB R9, RZ, R9 ;  /* 0x00000009ff09723e */ /* 0x000fe400000000ff */
[C---:B------:R-:W-:Y:S01]  /*1e870*/  ISETP.GT.AND P5, PT, R0.reuse, 0x89, P3 ;  /* 0x000000890000780c */ /* 0x040fe20001fa4270 */
[----:B------:R0:W-:Y:S01]  /*1e880*/  @P0 STG.E.U16 desc[UR44][R6.64+0x100], R10 ;  /* 0x0001000a06000986 */ /* 0x0001e2000c10152c */
[----:B------:R-:W-:Y:S02]  /*1e890*/  PRMT R13, R9, 0x7610, R13 ;  /* 0x00007610090d7816 */ /* 0x000fe4000000000d */
[----:B------:R-:W-:Y:S01]  /*1e8a0*/  F2FP.F16.F32.PACK_AB R9, RZ, R3 ;  /* 0x00000003ff09723e */ /* 0x000fe200000000ff */
[----:B------:R1:W-:Y:S01]  /*1e8b0*/  @P1 STG.E.U16 desc[UR44][R6.64+0x102], R11 ;  /* 0x0001020b06001986 */ /* 0x0003e2000c10152c */
[C---:B------:R-:W-:Y:S01]  /*1e8c0*/  ISETP.GT.AND P0, PT, R0.reuse, 0x88, P2 ;  /* 0x000000880000780c */ /* 0x040fe20001704270 */
[----:B------:R-:W-:Y:S01]  /*1e8d0*/  FMUL R3, R203, R2 ;  /* 0x00000002cb037220 */ /* 0x000fe20000400000 */
[----:B------:R-:W-:-:S02]  /*1e8e0*/  ISETP.GT.AND P1, PT, R0, 0x89, P2 ;  /* 0x000000890000780c */ /* 0x000fc40001724270 */
[----:B------:R-:W-:Y:S01]  /*1e8f0*/  PRMT R14, R8, 0x7610, R14 ;  /* 0x00007610080e7816 */ /* 0x000fe2000000000e */
[----:B------:R-:W-:Y:S01]  /*1e900*/  FMUL R8, R204, R2 ;  /* 0x00000002cc087220 */ /* 0x000fe20000400000 */
[----:B------:R-:W-:Y:S01]  /*1e910*/  F2FP.F16.F32.PACK_AB R3, RZ, R3 ;  /* 0x00000003ff03723e */ /* 0x000fe200000000ff */
[----:B------:R2:W-:Y:S01]  /*1e920*/  @P4 STG.E.U16 desc[UR44][R4.64+0x110], R12 ;  /* 0x0001100c04004986 */ /* 0x0005e2000c10152c */
[----:B------:R-:W-:Y:S02]  /*1e930*/  ISETP.GT.AND P4, PT, R0, 0x90, P3 ;  /* 0x000000900000780c */ /* 0x000fe40001f84270 */
        /* <DEDUP_REMOVED lines=9> */
[----:B------:R-:W-:Y:S02]  /*1e9d0*/  F2FP.F16.F32.PACK_AB R8, RZ, R8 ;  /* 0x00000008ff08723e */ /* 0x000fe400000000ff */
[----:B------:R-:W-:Y:S01]  /*1e9e0*/  ISETP.GT.AND P1, PT, R0, 0x91, P2 ;  /* 0x000000910000780c */ /* 0x000fe20001724270 */
[----:B------:R1:W-:Y:S01]  /*1e9f0*/  @P4 STG.E.U16 desc[UR44][R4.64+0x120], R10 ;  /* 0x0001200a04004986 */ /* 0x0003e2000c10152c */
[----:B--2---:R-:W-:Y:S01]  /*1ea00*/  PRMT R12, R8, 0x7610, R12 ;  /* 0x00007610080c7816 */ /* 0x004fe2000000000c */
[-C--:B------:R-:W-:Y:S01]  /*1ea10*/  FMUL R8, R199, R2.reuse ;  /* 0x00000002c7087220 */ /* 0x080fe20000400000 */
[----:B0-----:R-:W-:Y:S01]  /*1ea20*/  F2FP.F16.F32.PACK_AB R9, RZ, R3 ;  /* 0x00000003ff09723e */ /* 0x001fe200000000ff */
[----:B------:R-:W-:Y:S01]  /*1ea30*/  FMUL R3, R200, R2 ;  /* 0x00000002c8037220 */ /* 0x000fe20000400000 */
[----:B------:R-:W-:Y:S01]  /*1ea40*/  ISETP.GT.AND P4, PT, R0, 0x98, P3 ;  /* 0x000000980000780c */ /* 0x000fe20001f84270 */
[----:B------:R0:W-:Y:S03]  /*1ea50*/  @P5 STG.E.U16 desc[UR44][R4.64+0x122], R11 ;  /* 0x0001220b04005986 */ /* 0x0001e6000c10152c */
[----:B------:R-:W-:-:S02]  /*1ea60*/  F2FP.F16.F32.PACK_AB R3, RZ, R3 ;  /* 0x00000003ff03723e */ /* 0x000fc400000000ff */
[----:B-1----:R-:W-:Y:S01]  /*1ea70*/  PRMT R10, R9, 0x7610, R10 ;  /* 0x00007610090a7816 */ /* 0x002fe2000000000a */
[----:B------:R-:W-:Y:S01]  /*1ea80*/  FMUL R9, R198, R2 ;  /* 0x00000002c6097220 */ /* 0x000fe20000400000 */
[----:B------:R-:W-:Y:S01]  /*1ea90*/  F2FP.F16.F32.PACK_AB R8, RZ, R8 ;  /* 0x00000008ff08723e */ /* 0x000fe200000000ff */
[----:B------:R1:W-:Y:S01]  /*1eaa0*/  @P0 STG.E.U16 desc[UR44][R6.64+0x120], R12 ;  /* 0x0001200c06000986 */ /* 0x0003e2000c10152c */
[----:B0-----:R-:W-:Y:S01]  /*1eab0*/  PRMT R11, R3, 0x7610, R11 ;  /* 0x00007610030b7816 */ /* 0x001fe2000000000b */
[----:B------:R-:W-:Y:S01]  /*1eac0*/  FMUL R3, R197, R2 ;  /* 0x00000002c5037220 */ /* 0x000fe20000400000 */
[C---:B------:R-:W-:Y:S01]  /*1ead0*/  ISETP.GT.AND P5, PT, R0.reuse, 0x99, P3 ;  /* 0x000000990000780c */ /* 0x040fe20001fa4270 */
[----:B------:R0:W-:Y:S01]  /*1eae0*/  @P1 STG.E.U16 desc[UR44][R6.64+0x122], R10 ;  /* 0x0001220a06001986 */ /* 0x0001e2000c10152c */
[----:B------:R-:W-:Y:S02]  /*1eaf0*/  ISETP.GT.AND P1, PT, R0, 0x98, P2 ;  /* 0x000000980000780c */ /* 0x000fe40001724270 */
[----:B------:R-:W-:-:S02]  /*1eb00*/  F2FP.F16.F32.PACK_AB R9, RZ, R9 ;  /* 0x00000009ff09723e */ /* 0x000fc400000000ff */
[----:B-1----:R-:W-:Y:S02]  /*1eb10*/  PRMT R12, R8, 0x7610, R12 ;  /* 0x00007610080c7816 */ /* 0x002fe4000000000c */
[----:B------:R-:W-:Y:S01]  /*1eb20*/  F2FP.F16.F32.PACK_AB R8, RZ, R3 ;  /* 0x00000003ff08723e */ /* 0x000fe200000000ff */
[-C--:B------:R-:W-:Y:S01]  /*1eb30*/  FMUL R3, R196, R2.reuse ;  /* 0x00000002c4037220 */ /* 0x080fe20000400000 */
[C---:B------:R-:W-:Y:S01]  /*1eb40*/  ISETP.GT.AND P0, PT, R0.reuse, 0x99, P2 ;  /* 0x000000990000780c */ /* 0x040fe20001704270 */
[----:B------:R1:W-:Y:S01]  /*1eb50*/  @P4 STG.E.U16 desc[UR44][R4.64+0x130], R11 ;  /* 0x0001300b04004986 */ /* 0x0003e2000c10152c */
[----:B------:R-:W-:Y:S02]  /*1eb60*/  ISETP.GT.AND P4, PT, R0, 0xa0, P3 ;  /* 0x000000a00000780c */ /* 0x000fe40001f84270 */
[----:B------:R-:W-:Y:S02]  /*1eb70*/  PRMT R13, R9, 0x7610, R13 ;  /* 0x00007610090d7816 */ /* 0x000fe4000000000d */
        /* <DEDUP_REMOVED lines=68> */
[----:B------:R-:W-:Y:S02]  /*1efc0*/  ISETP.GT.AND P1, PT, R0, 0xb8, P2 ;  /* 0x000000b80000780c */ /* 0x000fe40001724270 */
[----:B------:R-:W-:Y:S02]  /*1efd0*/  F2FP.F16.F32.PACK_AB R8, RZ, R8 ;  /* 0x00000008ff08723e */ /* 0x000fe400000000ff */
[----:B0-----:R-:W-:Y:S01]  /*1efe0*/  PRMT R10, R9, 0x7610, R10 ;  /* 0x00007610090a7816 */ /* 0x001fe2000000000a */
[-C--:B------:R-:W-:Y:S01]  /*1eff0*/  FMUL R9, R180, R2.reuse ;  /* 0x00000002b4097220 */ /* 0x080fe20000400000 */
[----:B-1----:R-:W-:Y:S01]  /*1f000*/  PRMT R11, R3, 0x7610, R11 ;  /* 0x00007610030b7816 */ /* 0x002fe2000000000b */
[----:B------:R-:W-:Y:S01]  /*1f010*/  FMUL R3, R179, R2 ;  /* 0x00000002b3037220 */ /* 0x000fe20000400000 */
[----:B------:R0:W-:Y:S02]  /*1f020*/  @P5 STG.E.U16 desc[UR44][R4.64+0x170], R12 ;  /* 0x0001700c04005986 */ /* 0x0001e4000c10152c */
[----:B------:R-:W-:-:S02]  /*1f030*/  F2FP.F16.F32.PACK_AB R9, RZ, R9 ;  /* 0x00000009ff09723e */ /* 0x000fc400000000ff */
[C---:B------:R-:W-:Y:S02]  /*1f040*/  ISETP.GT.AND P4, PT, R0.reuse, 0xb9, P2 ;  /* 0x000000b90000780c */ /* 0x040fe40001784270 */
[----:B------:R-:W-:Y:S02]  /*1f050*/  ISETP.GT.AND P5, PT, R0, 0xc0, P3 ;  /* 0x000000c00000780c */ /* 0x000fe40001fa4270 */
[----:B0-----:R-:W-:Y:S02]  /*1f060*/  PRMT R12, R8, 0x7610, R12 ;  /* 0x00007610080c7816 */ /* 0x001fe4000000000c */
[----:B------:R-:W-:Y:S01]  /*1f070*/  F2FP.F16.F32.PACK_AB R8, RZ, R3 ;  /* 0x00000003ff08723e */ /* 0x000fe200000000ff */
[----:B------:R-:W-:Y:S01]  /*1f080*/  FMUL R3, R178, R2 ;  /* 0x00000002b2037220 */ /* 0x000fe20000400000 */
[----:B------:R-:W-:Y:S01]  /*1f090*/  PRMT R13, R9, 0x7610, R13 ;  /* 0x00007610090d7816 */ /* 0x000fe2000000000d */
[----:B------:R0:W-:Y:S01]  /*1f0a0*/  @P6 STG.E.U16 desc[UR44][R4.64+0x172], R10 ;  /* 0x0001720a04006986 */ /* 0x0001e2000c10152c */
[----:B------:R-:W-:-:S02]  /*1f0b0*/  ISETP.GT.AND P0, PT, R0, 0xc1, P3 ;  /* 0x000000c10000780c */ /* 0x000fc40001f04270 */
[----:B------:R-:W-:Y:S01]  /*1f0c0*/  F2FP.F16.F32.PACK_AB R9, RZ, R3 ;  /* 0x00000003ff09723e */ /* 0x000fe200000000ff */
[----:B------:R1:W-:Y:S01]  /*1f0d0*/  @P1 STG.E.U16 desc[UR44][R6.64+0x170], R11 ;  /* 0x0001700b06001986 */ /* 0x0003e2000c10152c */
[-C--:B------:R-:W-:Y:S01]  /*1f0e0*/  FMUL R3, R176, R2.reuse ;  /* 0x00000002b0037220 */ /* 0x080fe20000400000 */
[----:B------:R-:W-:Y:S02]  /*1f0f0*/  ISETP.GT.AND P1, PT, R0, 0xc0, P2 ;  /* 0x000000c00000780c */ /* 0x000fe40001724270 */
        /* <DEDUP_REMOVED lines=40> */
[C---:B------:R-:W-:Y:S01]  /*1f380*/  ISETP.GT.AND P0, PT, R0.reuse, 0xd0, P2 ;  /* 0x000000d00000780c */ /* 0x040fe20001704270 */
        /* <DEDUP_REMOVED lines=11> */
[----:B------:R-:W-:Y:S01]  /*1f440*/  ISETP.GT.AND P5, PT, R0, 0xd9, P3 ;  /* 0x000000d90000780c */ /* 0x000fe20001fa4270 */
[----:B------:R-:W-:Y:S01]  /*1f450*/  FMUL R8, R166, R2 ;  /* 0x00000002a6087220 */ /* 0x000fe20000400000 */
[----:B------:R-:W-:Y:S01]  /*1f460*/  @P0 STG.E.U16 desc[UR44][R6.64+0x1a0], R14 ;  /* 0x0001a00e06000986 */ /* 0x000fe2000c10152c */
[----:B------:R-:W-:-:S03]  /*1f470*/  ISETP.GT.AND P0, PT, R0, 0xd8, P2 ;  /* 0x000000d80000780c */ /* 0x000fc60001704270 */
[----:B------:R0:W-:Y:S01]  /*1f480*/  @P1 STG.E.U16 desc[UR44][R6.64+0x1a2], R9 ;  /* 0x0001a20906001986 */ /* 0x0001e2000c10152c */
[----:B------:R-:W-:Y:S02]  /*1f490*/  F2FP.F16.F32.PACK_AB R8, RZ, R8 ;  /* 0x00000008ff08723e */ /* 0x000fe400000000ff */
[----:B------:R-:W-:Y:S02]  /*1f4a0*/  ISETP.GT.AND P1, PT, R0, 0xd9, P2 ;  /* 0x000000d90000780c */ /* 0x000fe40001724270 */
        /* <DEDUP_REMOVED lines=16> */
[----:B------:R1:W-:Y:S01]  /*1f5b0*/  @P1 STG.E.U16 desc[UR44][R6.64+0x1b2], R10 ;  /* 0x0001b20a06001986 */ /* 0x0003e2000c10152c */
[----:B------:R-:W-:Y:S02]  /*1f5c0*/  ISETP.GT.AND P1, PT, R0, 0xe0, P2 ;  /* 0x000000e00000780c */ /* 0x000fe40001724270 */
[----:B0-----:R-:W-:Y:S02]  /*1f5d0*/  PRMT R12, R8, 0x7610, R12 ;  /* 0x00007610080c7816 */ /* 0x001fe4000000000c */
[----:B------:R-:W-:Y:S01]  /*1f5e0*/  F2FP.F16.F32.PACK_AB R8, RZ, R3 ;  /* 0x00000003ff08723e */ /* 0x000fe200000000ff */
[-C--:B------:R-:W-:Y:S01]  /*1f5f0*/  FMUL R3, R160, R2.reuse ;  /* 0x00000002a0037220 */ /* 0x080fe20000400000 */
[----:B------:R-:W-:Y:S01]  /*1f600*/  ISETP.GT.AND P0, PT, R0, 0xe1, P2 ;  /* 0x000000e10000780c */ /* 0x000fe20001704270 */
[----:B------:R0:W-:Y:S01]  /*1f610*/  @P4 STG.E.U16 desc[UR44][R4.64+0x1c0], R11 ;  /* 0x0001c00b04004986 */ /* 0x0001e2000c10152c */
[----:B-1----:R-:W-:Y:S02]  /*1f620*/  PRMT R10, R9, 0x7610, R10 ;  /* 0x00007610090a7816 */ /* 0x002fe4000000000a */
[----:B------:R-:W-:Y:S01]  /*1f630*/  PRMT R13, R8, 0x7610, R13 ;  /* 0x00007610080d7816 */ /* 0x000fe2000000000d */
[----:B------:R-:W-:Y:S01]  /*1f640*/  @P5 STG.E.U16 desc[UR44][R4.64+0x1c2], R12 ;  /* 0x0001c20c04005986 */ /* 0x000fe2000c10152c */
[----:B------:R-:W-:Y:S01]  /*1f650*/  FMUL R8, R159, R2 ;  /* 0x000000029f087220 */ /* 0x000fe20000400000 */
[----:B------:R-:W-:-:S02]  /*1f660*/  ISETP.GT.AND P4, PT, R0, 0xe8, P3 ;  /* 0x000000e80000780c */ /* 0x000fc40001f84270 */
[----:B------:R-:W-:Y:S01]  /*1f670*/  F2FP.F16.F32.PACK_AB R9, RZ, R3 ;  /* 0x00000003ff09723e */ /* 0x000fe200000000ff */
[----:B------:R-:W-:Y:S01]  /*1f680*/  FMUL R3, R158, R2 ;  /* 0x000000029e037220 */ /* 0x000fe20000400000 */
[C---:B------:R-:W-:Y:S02]  /*1f690*/  ISETP.GT.AND P5, PT, R0.reuse, 0xe9, P3 ;  /* 0x000000e90000780c */ /* 0x040fe40001fa4270 */
[----:B------:R-:W-:Y:S02]  /*1f6a0*/  ISETP.GT.AND P6, PT, R0, 0xe8, P2 ;  /* 0x000000e80000780c */ /* 0x000fe400017c4270 */
[----:B------:R-:W-:Y:S01]  /*1f6b0*/  F2FP.F16.F32.PACK_AB R8, RZ, R8 ;  /* 0x00000008ff08723e */ /* 0x000fe200000000ff */
[----:B------:R1:W-:Y:S01]  /*1f6c0*/  @P1 STG.E.U16 desc[UR44][R6.64+0x1c0], R10 ;  /* 0x0001c00a06001986 */ /* 0x0003e2000c10152c */
[----:B------:R-:W-:Y:S02]  /*1f6d0*/  F2FP.F16.F32.PACK_AB R3, RZ, R3 ;  /* 0x00000003ff03723e */ /* 0x000fe400000000ff */
[----:B0-----:R-:W-:-:S02]  /*1f6e0*/  PRMT R11, R8, 0x7610, R11 ;  /* 0x00007610080b7816 */ /* 0x001fc4000000000b */
[----:B------:R-:W-:Y:S01]  /*1f6f0*/  PRMT R18, R3, 0x7610, R18 ;  /* 0x0000761003127816 */ /* 0x000fe20000000012 */
[----:B------:R0:W-:Y:S01]  /*1f700*/  @P0 STG.E.U16 desc[UR44][R6.64+0x1c2], R13 ;  /* 0x0001c20d06000986 */ /* 0x0001e2000c10152c */
[----:B-1----:R-:W-:Y:S01]  /*1f710*/  PRMT R10, R9, 0x7610, R10 ;  /* 0x00007610090a7816 */ /* 0x002fe2000000000a */
[----:B------:R-:W-:-:S04]  /*1f720*/  FMUL R3, R157, R2 ;  /* 0x000000029d037220 */ /* 0x000fc80000400000 */
[----:B------:R-:W-:Y:S01]  /*1f730*/  @P4 STG.E.U16 desc[UR44][R4.64+0x1d0], R10 ;  /* 0x0001d00a04004986 */ /* 0x000fe2000c10152c */
[----:B------:R-:W-:-:S03]  /*1f740*/  ISETP.GT.AND P4, PT, R0, 0xe9, P2 ;  /* 0x000000e90000780c */ /* 0x000fc60001784270 */
[----:B------:R1:W-:Y:S01]  /*1f750*/  @P5 STG.E.U16 desc[UR44][R4.64+0x1d2], R11 ;  /* 0x0001d20b04005986 */ /* 0x0003e2000c10152c */
[----:B------:R-:W-:-:S03]  /*1f760*/  ISETP.GT.AND P5, PT, R0, 0xf0, P3 ;  /* 0x000000f00000780c */ /* 0x000fc60001fa4270 */
[----:B------:R-:W-:Y:S01]  /*1f770*/  @P6 STG.E.U16 desc[UR44][R6.64+0x1d0], R18 ;  /* 0x0001d01206006986 */ /* 0x000fe2000c10152c */
[----:B------:R-:W-:Y:S01]  /*1f780*/  ISETP.GT.AND P6, PT, R0, 0xf1, P3 ;  /* 0x000000f10000780c */ /* 0x000fe20001fc4270 */
[-C--:B------:R-:W-:Y:S01]  /*1f790*/  FMUL R8, R156, R2.reuse ;  /* 0x000000029c087220 */ /* 0x080fe20000400000 */
[----:B------:R-:W-:Y:S01]  /*1f7a0*/  FMUL R9, R155, R2 ;  /* 0x000000029b097220 */ /* 0x000fe20000400000 */
[----:B0-----:R-:W-:-:S03]  /*1f7b0*/  F2FP.F16.F32.PACK_AB R13, RZ, R3 ;  /* 0x00000003ff0d723e */ /* 0x001fc600000000ff */
[----:B------:R-:W-:Y:S02]  /*1f7c0*/  F2FP.F16.F32.PACK_AB R14, RZ, R8 ;  /* 0x00000008ff0e723e */ /* 0x000fe400000000ff */
[----:B------:R-:W-:Y:S01]  /*1f7d0*/  F2FP.F16.F32.PACK_AB R15, RZ, R9 ;  /* 0x00000009ff0f723e */ /* 0x000fe200000000ff */
[----:B------:R-:W-:Y:S01]  /*1f7e0*/  @P4 STG.E.U16 desc[UR44][R6.64+0x1d2], R13 ;  /* 0x0001d20d06004986 */ /* 0x000fe2000c10152c */
[----:B------:R-:W-:-:S03]  /*1f7f0*/  ISETP.GT.AND P4, PT, R0, 0xf1, P2 ;  /* 0x000000f10000780c */ /* 0x000fc60001784270 */
[----:B------:R-:W-:Y:S04]  /*1f800*/  @P5 STG.E.U16 desc[UR44][R4.64+0x1e0], R14 ;  /* 0x0001e00e04005986 */ /* 0x000fe8000c10152c */
[----:B------:R-:W-:Y:S01]  /*1f810*/  @P6 STG.E.U16 desc[UR44][R4.64+0x1e2], R15 ;  /* 0x0001e20f04006986 */ /* 0x000fe2000c10152c */
[----:B------:R-:W-:Y:S01]  /*1f820*/  ISETP.GT.AND P6, PT, R0, 0xf0, P2 ;  /* 0x000000f00000780c */ /* 0x000fe200017c4270 */
[-C--:B-1----:R-:W-:Y:S01]  /*1f830*/  FMUL R11, R154, R2.reuse ;  /* 0x000000029a0b7220 */ /* 0x082fe20000400000 */
[----:B------:R-:W-:-:S04]  /*1f840*/  FMUL R12, R23, R2 ;  /* 0x00000002170c7220 */ /* 0x000fc80000400000 */
[----:B------:R-:W-:Y:S02]  /*1f850*/  F2FP.F16.F32.PACK_AB R11, RZ, R11 ;  /* 0x0000000bff0b723e */ /* 0x000fe400000000ff */
[----:B------:R-:W-:Y:S02]  /*1f860*/  F2FP.F16.F32.PACK_AB R12, RZ, R12 ;  /* 0x0000000cff0c723e */ /* 0x000fe400000000ff */
[C---:B------:R-:W-:Y:S02]  /*1f870*/  ISETP.GT.AND P5, PT, R0.reuse, 0xf8, P3 ;  /* 0x000000f80000780c */ /* 0x040fe40001fa4270 */
[----:B------:R-:W-:Y:S01]  /*1f880*/  ISETP.GT.AND P3, PT, R0, 0xf9, P3 ;  /* 0x000000f90000780c */ /* 0x000fe20001f64270 */
[----:B------:R-:W-:Y:S01]  /*1f890*/  @P6 STG.E.U16 desc[UR44][R6.64+0x1e0], R11 ;  /* 0x0001e00b06006986 */ /* 0x000fe2000c10152c */
[----:B------:R-:W-:-:S03]  /*1f8a0*/  FMUL R10, R22, R2 ;  /* 0x00000002160a7220 */ /* 0x000fc60000400000 */
[----:B------:R0:W-:Y:S01]  /*1f8b0*/  @P4 STG.E.U16 desc[UR44][R6.64+0x1e2], R12 ;  /* 0x0001e20c06004986 */ /* 0x0001e2000c10152c */
[----:B------:R-:W-:Y:S01]  /*1f8c0*/  ISETP.GT.AND P4, PT, R0, 0xf8, P2 ;  /* 0x000000f80000780c */ /* 0x000fe20001784270 */
[-C--:B------:R-:W-:Y:S01]  /*1f8d0*/  FMUL R9, R21, R2.reuse ;  /* 0x0000000215097220 */ /* 0x080fe20000400000 */
[-C--:B------:R-:W-:Y:S01]  /*1f8e0*/  FMUL R8, R19, R2.reuse ;  /* 0x0000000213087220 */ /* 0x080fe20000400000 */
[----:B------:R-:W-:Y:S01]  /*1f8f0*/  FMUL R3, R20, R2 ;  /* 0x0000000214037220 */ /* 0x000fe20000400000 */
[----:B------:R-:W-:Y:S02]  /*1f900*/  F2FP.F16.F32.PACK_AB R10, RZ, R10 ;  /* 0x0000000aff0a723e */ /* 0x000fe400000000ff */
[----:B------:R-:W-:Y:S02]  /*1f910*/  ISETP.GT.AND P2, PT, R0, 0xf9, P2 ;  /* 0x000000f90000780c */ /* 0x000fe40001744270 */
[----:B------:R-:W-:Y:S02]  /*1f920*/  F2FP.F16.F32.PACK_AB R9, RZ, R9 ;  /* 0x00000009ff09723e */ /* 0x000fe400000000ff */
[----:B------:R-:W-:-:S02]  /*1f930*/  F2FP.F16.F32.PACK_AB R8, RZ, R8 ;  /* 0x00000008ff08723e */ /* 0x000fc400000000ff */
[----:B------:R-:W-:Y:S01]  /*1f940*/  F2FP.F16.F32.PACK_AB R3, RZ, R3 ;  /* 0x00000003ff03723e */ /* 0x000fe200000000ff */
[----:B------:R-:W-:Y:S01]  /*1f950*/  @P5 STG.E.U16 desc[UR44][R4.64+0x1f0], R10 ;  /* 0x0001f00a04005986 */ /* 0x000fe2000c10152c */
[----:B0-----:R-:W-:Y:S01]  /*1f960*/  PRMT R12, R8, 0x7610, R12 ;  /* 0x00007610080c7816 */ /* 0x001fe2000000000c */
[----:B------:R-:W-:Y:S01]  /*1f970*/  @P4 IMAD.MOV.U32 R8, RZ, RZ, R6 ;  /* 0x000000ffff084224 */ /* 0x000fe200078e0006 */
[----:B------:R-:W-:Y:S01]  /*1f980*/  PRMT R11, R3, 0x7610, R11 ;  /* 0x00007610030b7816 */ /* 0x000fe2000000000b */
[----:B------:R0:W-:Y:S01]  /*1f990*/  @P3 STG.E.U16 desc[UR44][R4.64+0x1f2], R9 ;  /* 0x0001f20904003986 */ /* 0x0001e2000c10152c */
[----:B------:R-:W-:Y:S01]  /*1f9a0*/  USHF.L.U32 UR12, UR8, 0x8, URZ ;  /* 0x00000008080c7899 */ /* 0x000fe2000800063f */
[----:B------:R-:W-:Y:S01]  /*1f9b0*/  ISETP.GT.AND P1, PT, R153, 0x80, PT ;  /* 0x000000809900780c */ /* 0x000fe20003f24270 */
[----:B------:R-:W-:Y:S01]  /*1f9c0*/  USHF.L.U64.HI UR11, UR8, 0x8, UR9 ;  /* 0x00000008080b7899 */ /* 0x000fe20008010209 */
[----:B0-----:R-:W-:-:S03]  /*1f9d0*/  @P4 MOV R9, R7 ;  /* 0x0000000700094202 */ /* 0x001fc60000000f00 */
[----:B------:R-:W-:Y:S02]  /*1f9e0*/  IMAD.U32 R3, RZ, RZ, UR12 ;  /* 0x0000000cff037e24 */ /* 0x000fe4000f8e00ff */
[----:B------:R0:W-:Y:S01]  /*1f9f0*/  @P4 STG.E.U16 desc[UR44][R8.64+0x1f0], R11 ;  /* 0x0001f00b08004986 */ /* 0x0001e2000c10152c */
[C---:B------:R-:W-:Y:S02]  /*1fa00*/  ISETP.GT.AND P3, PT, R0.reuse, RZ, P1 ;  /* 0x000000ff0000720c */ /* 0x040fe40000f64270 */
[----:B------:R-:W-:Y:S01]  /*1fa10*/  ISETP.GT.AND P4, PT, R0, 0x1, P1 ;  /* 0x000000010000780c */ /* 0x000fe20000f84270 */
[-C--:B------:R-:W-:Y:S01]  /*1fa20*/  FMUL R24, R24, R2.reuse ;  /* 0x0000000218187220 */ /* 0x080fe20000400000 */
[----:B------:R-:W-:Y:S01]  /*1fa30*/  FMUL R25, R25, R2 ;  /* 0x0000000219197220 */ /* 0x000fe20000400000 */
[----:B0-----:R-:W-:Y:S01]  /*1fa40*/  @P2 MOV R8, R6 ;  /* 0x0000000600082202 */ /* 0x001fe20000000f00 */
[----:B------:R-:W-:Y:S01]  /*1fa50*/  @P2 IMAD.MOV.U32 R9, RZ, RZ, R7 ;  /* 0x000000ffff092224 */ /* 0x000fe200078e0007 */
[----:B------:R-:W-:-:S04]  /*1fa60*/  MOV R7, UR11 ;  /* 0x0000000b00077c02 */ /* 0x000fc80008000f00 */
[----:B------:R0:W-:Y:S01]  /*1fa70*/  @P2 STG.E.U16 desc[UR44][R8.64+0x1f2], R12 ;  /* 0x0001f20c08002986 */ /* 0x0001e2000c10152c */
[C---:B------:R-:W-:Y:S02]  /*1fa80*/  IADD3 R6, P2, P6, R4.reuse, UR5, R3 ;  /* 0x0000000504067c10 */ /* 0x040fe4000fe5e003 */
[----:B------:R-:W-:Y:S02]  /*1fa90*/  IADD3 R4, P5, R4, UR12, RZ ;  /* 0x0000000c04047c10 */ /* 0x000fe4000ffbe0ff */
[----:B------:R-:W-:Y:S02]  /*1faa0*/  IADD3.X R7, R5, UR4, R7, P2, P6 ;  /* 0x0000000405077c10 */ /* 0x000fe400097ec407 */
[----:B------:R-:W-:Y:S02]  /*1fab0*/  ISETP.GT.AND P0, PT, R153, 0x88, PT ;  /* 0x000000889900780c */ /* 0x000fe40003f04270 */
[----:B------:R-:W-:Y:S02]  /*1fac0*/  F2FP.F16.F32.PACK_AB R24, RZ, R24 ;  /* 0x00000018ff18723e */ /* 0x000fe400000000ff */
[----:B------:R-:W-:-:S02]  /*1fad0*/  IADD3.X R5, R5, UR11, RZ, P5, !PT ;  /* 0x0000000b05057c10 */ /* 0x000fc4000affe4ff */
[----:B------:R-:W-:Y:S02]  /*1fae0*/  F2FP.F16.F32.PACK_AB R25, RZ, R25 ;  /* 0x00000019ff19723e */ /* 0x000fe400000000ff */
[C---:B------:R-:W-:Y:S01]  /*1faf0*/  ISETP.GT.AND P2, PT, R0.reuse, RZ, P0 ;  /* 0x000000ff0000720c */ /* 0x040fe20000744270 */
[----:B------:R-:W-:Y:S01]  /*1fb00*/  @P3 STG.E.U16 desc[UR44][R4.64], R24 ;  /* 0x0000001804003986 */ /* 0x000fe2000c10152c */
[----:B------:R-:W-:Y:S01]  /*1fb10*/  ISETP.GT.AND P3, PT, R0, 0x1, P0 ;  /* 0x000000010000780c */ /* 0x000fe20000764270 */
[-C--:B------:R-:W-:Y:S02]  /*1fb20*/  FMUL R26, R26, R2.reuse ;  /* 0x000000021a1a7220 */ /* 0x080fe40000400000 */
[----:B------:R-:W-:Y:S01]  /*1fb30*/  @P4 STG.E.U16 desc[UR44][R4.64+0x2], R25 ;  /* 0x0000021904004986 */ /* 0x000fe2000c10152c */
[----:B------:R-:W-:Y:S01]  /*1fb40*/  ISETP.GT.AND P4, PT, R0, 0x8, P1 ;  /* 0x000000080000780c */ /* 0x000fe20000f84270 */
[-C--:B------:R-:W-:Y:S01]  /*1fb50*/  FMUL R27, R27, R2.reuse ;  /* 0x000000021b1b7220 */ /* 0x080fe20000400000 */
[----:B0-----:R-:W-:Y:S01]  /*1fb60*/  IADD3 R8, P5, R4, UR5, RZ ;  /* 0x0000000504087c10 */ /* 0x001fe2000ffbe0ff */
[----:B------:R-:W-:Y:S01]  /*1fb70*/  FMUL R28, R28, R2 ;  /* 0x000000021c1c7220 */ /* 0x000fe20000400000 */
[----:B------:R-:W-:-:S02]  /*1fb80*/  F2FP.F16.F32.PACK_AB R26, RZ, R26 ;  /* 0x0000001aff1a723e */ /* 0x000fc400000000ff */
[----:B------:R-:W-:Y:S02]  /*1fb90*/  IADD3.X R9, R5, UR4, RZ, P5, !PT ;  /* 0x0000000405097c10 */ /* 0x000fe4000affe4ff */
[----:B------:R-:W-:Y:S02]  /*1fba0*/  F2FP.F16.F32.PACK_AB R27, RZ, R27 ;  /* 0x0000001bff1b723e */ /* 0x000fe400000000ff */
[----:B------:R-:W-:Y:S01]  /*1fbb0*/  F2FP.F16.F32.PACK_AB R28, RZ, R28 ;  /* 0x0000001cff1c723e */ /* 0x000fe200000000ff */
[----:B------:R-:W-:Y:S01]  /*1fbc0*/  @P2 STG.E.U16 desc[UR44][R8.64], R26 ;  /* 0x0000001a08002986 */ /* 0x000fe2000c10152c */
[C---:B------:R-:W-:Y:S02]  /*1fbd0*/  ISETP.GT.AND P5, PT, R0.reuse, 0x9, P1 ;  /* 0x000000090000780c */ /* 0x040fe40000fa4270 */
[C---:B------:R-:W-:Y:S01]  /*1fbe0*/  ISETP.GT.AND P2, PT, R0.reuse, 0x8, P0 ;  /* 0x000000080000780c */ /* 0x040fe20000744270 */
[----:B------:R-:W-:Y:S01]  /*1fbf0*/  @P3 STG.E.U16 desc[UR44][R8.64+0x2], R27 ;  /* 0x0000021b08003986 */ /* 0x000fe2000c10152c */
[-C--:B------:R-:W-:Y:S01]  /*1fc00*/  FMUL R29, R29, R2.reuse ;  /* 0x000000021d1d7220 */ /* 0x080fe20000400000 */
[----:B------:R-:W-:Y:S01]  /*1fc10*/  ISETP.GT.AND P3, PT, R0, 0x9, P0 ;  /* 0x000000090000780c */ /* 0x000fe20000764270 */
[-C--:B------:R-:W-:Y:S01]  /*1fc20*/  FMUL R30, R30, R2.reuse ;  /* 0x000000021e1e7220 */ /* 0x080fe20000400000 */
[----:B------:R-:W-:Y:S01]  /*1fc30*/  @P4 STG.E.U16 desc[UR44][R4.64+0x10], R28 ;  /* 0x0000101c04004986 */ /* 0x000fe2000c10152c */
[----:B------:R-:W-:Y:S01]  /*1fc40*/  ISETP.GT.AND P4, PT, R0, 0x10, P1 ;  /* 0x000000100000780c */ /* 0x000fe20000f84270 */
[-C--:B------:R-:W-:Y:S01]  /*1fc50*/  FMUL R31, R31, R2.reuse ;  /* 0x000000021f1f7220 */ /* 0x080fe20000400000 */
[----:B------:R-:W-:Y:S01]  /*1fc60*/  IADD3 R10, P6, R4, UR5, RZ ;  /* 0x00000005040a7c10 */ /* 0x000fe2000ffde0ff */
[----:B------:R-:W-:Y:S01]  /*1fc70*/  FMUL R32, R32, R2 ;  /* 0x0000000220207220 */ /* 0x000fe20000400000 */
[----:B------:R-:W-:-:S02]  /*1fc80*/  F2FP.F16.F32.PACK_AB R29, RZ, R29 ;  /* 0x0000001dff1d723e */ /* 0x000fc400000000ff */
[----:B------:R-:W-:Y:S02]  /*1fc90*/  F2FP.F16.F32.PACK_AB R30, RZ, R30 ;  /* 0x0000001eff1e723e */ /* 0x000fe400000000ff */
[----:B------:R-:W-:Y:S02]  /*1fca0*/  IADD3.X R11, R5, UR4, RZ, P6, !PT ;  /* 0x00000004050b7c10 */ /* 0x000fe4000b7fe4ff */
[----:B------:R-:W-:Y:S01]  /*1fcb0*/  F2FP.F16.F32.PACK_AB R31, RZ, R31 ;  /* 0x0000001fff1f723e */ /* 0x000fe200000000ff */
[----:B------:R-:W-:Y:S01]  /*1fcc0*/  @P5 STG.E.U16 desc[UR44][R4.64+0x12], R29 ;  /* 0x0000121d04005986 */ /* 0x000fe2000c10152c */
[----:B------:R-:W-:Y:S02]  /*1fcd0*/  F2FP.F16.F32.PACK_AB R32, RZ, R32 ;  /* 0x00000020ff20723e */ /* 0x000fe400000000ff */
[C---:B------:R-:W-:Y:S01]  /*1fce0*/  ISETP.GT.AND P5, PT, R0.reuse, 0x11, P1 ;  /* 0x000000110000780c */ /* 0x040fe20000fa4270 */
[----:B------:R-:W-:Y:S01]  /*1fcf0*/  @P2 STG.E.U16 desc[UR44][R10.64+0x10], R30 ;  /* 0x0000101e0a002986 */ /* 0x000fe2000c10152c */
[----:B------:R-:W-:Y:S01]  /*1fd00*/  ISETP.GT.AND P2, PT, R0, 0x10, P0 ;  /* 0x000000100000780c */ /* 0x000fe20000744270 */
[----:B------:R-:W-:-:S02]  /*1fd10*/  FMUL R33, R33, R2 ;  /* 0x0000000221217220 */ /* 0x000fc40000400000 */
[----:B------:R-:W-:Y:S01]  /*1fd20*/  @P3 STG.E.U16 desc[UR44][R6.64+0x12], R31 ;  /* 0x0000121f06003986 */ /* 0x000fe2000c10152c */
[----:B------:R-:W-:Y:S01]  /*1fd30*/  ISETP.GT.AND P3, PT, R0, 0x11, P0 ;  /* 0x000000110000780c */ /* 0x000fe20000764270 */
[-C--:B------:R-:W-:Y:S02]  /*1fd40*/  FMUL R34, R34, R2.reuse ;  /* 0x0000000222227220 */ /* 0x080fe40000400000 */
[----:B------:R-:W-:Y:S01]  /*1fd50*/  @P4 STG.E.U16 desc[UR44][R4.64+0x20], R32 ;  /* 0x0000202004004986 */ /* 0x000fe2000c10152c */
[----:B------:R-:W-:Y:S01]  /*1fd60*/  ISETP.GT.AND P4, PT, R0, 0x18, P1 ;  /* 0x000000180000780c */ /* 0x000fe20000f84270 */
[-C--:B------:R-:W-:Y:S01]  /*1fd70*/  FMUL R35, R35, R2.reuse ;  /* 0x0000000223237220 */ /* 0x080fe20000400000 */
[----:B------:R-:W-:Y:S01]  /*1fd80*/  FMUL R36, R36, R2 ;  /* 0x0000000224247220 */ /* 0x000fe20000400000 */
[----:B------:R-:W-:Y:S02]  /*1fd90*/  F2FP.F16.F32.PACK_AB R33, RZ, R33 ;  /* 0x00000021ff21723e */ /* 0x000fe400000000ff */
[----:B------:R-:W-:-:S02]  /*1fda0*/  F2FP.F16.F32.PACK_AB R34, RZ, R34 ;  /* 0x00000022ff22723e */ /* 0x000fc400000000ff */
[----:B------:R-:W-:Y:S01]  /*1fdb0*/  F2FP.F16.F32.PACK_AB R35, RZ, R35 ;  /* 0x00000023ff23723e */ /* 0x000fe200000000ff */
[----:B------:R-:W-:Y:S01]  /*1fdc0*/  @P5 STG.E.U16 desc[UR44][R4.64+0x22], R33 ;  /* 0x0000222104005986 */ /* 0x000fe2000c10152c */
[----:B------:R-:W-:Y:S02]  /*1fdd0*/  F2FP.F16.F32.PACK_AB R36, RZ, R36 ;  /* 0x00000024ff24723e */ /* 0x000fe400000000ff */
[C---:B------:R-:W-:Y:S01]  /*1fde0*/  ISETP.GT.AND P5, PT, R0.reuse, 0x19, P1 ;  /* 0x000000190000780c */ /* 0x040fe20000fa4270 */
[----:B------:R-:W-:Y:S01]  /*1fdf0*/  @P2 STG.E.U16 desc[UR44][R6.64+0x20], R34 ;  /* 0x0000202206002986 */ /* 0x000fe2000c10152c */
[C---:B------:R-:W-:Y:S01]  /*1fe00*/  ISETP.GT.AND P2, PT, R0.reuse, 0x18, P0 ;  /* 0x000000180000780c */ /* 0x040fe20000744270 */
[-C--:B------:R-:W-:Y:S02]  /*1fe10*/  FMUL R37, R37, R2.reuse ;  /* 0x0000000225257220 */ /* 0x080fe40000400000 */
[----:B------:R-:W-:Y:S01]  /*1fe20*/  @P3 STG.E.U16 desc[UR44][R6.64+0x22], R35 ;  /* 0x0000222306003986 */ /* 0x000fe2000c10152c */
[----:B------:R-:W-:Y:S01]  /*1fe30*/  ISETP.GT.AND P3, PT, R0, 0x19, P0 ;  /* 0x000000190000780c */ /* 0x000fe20000764270 */
[----:B------:R-:W-:-:S02]  /*1fe40*/  FMUL R38, R38, R2 ;  /* 0x0000000226267220 */ /* 0x000fc40000400000 */
[----:B------:R-:W-:Y:S01]  /*1fe50*/  @P4 STG.E.U16 desc[UR44][R4.64+0x30], R36 ;  /* 0x0000302404004986 */ /* 0x000fe2000c10152c */
[----:B------:R-:W-:Y:S01]  /*1fe60*/  ISETP.GT.AND P4, PT, R0, 0x20, P1 ;  /* 0x000000200000780c */ /* 0x000fe20000f84270 */
[-C--:B------:R-:W-:Y:S01]  /*1fe70*/  FMUL R39, R39, R2.reuse ;  /* 0x0000000227277220 */ /* 0x080fe20000400000 */
[----:B------:R-:W-:Y:S01]  /*1fe80*/  FMUL R40, R40, R2 ;  /* 0x0000000228287220 */ /* 0x000fe20000400000 */
[----:B------:R-:W-:Y:S02]  /*1fe90*/  F2FP.F16.F32.PACK_AB R37, RZ, R37 ;  /* 0x00000025ff25723e */ /* 0x000fe400000000ff */
[----:B------:R-:W-:Y:S02]  /*1fea0*/  F2FP.F16.F32.PACK_AB R38, RZ, R38 ;  /* 0x00000026ff26723e */ /* 0x000fe400000000ff */
[----:B------:R-:W-:Y:S01]  /*1feb0*/  F2FP.F16.F32.PACK_AB R39, RZ, R39 ;  /* 0x00000027ff27723e */ /* 0x000fe200000000ff */
[----:B------:R-:W-:Y:S01]  /*1fec0*/  @P5 STG.E.U16 desc[UR44][R4.64+0x32], R37 ;  /* 0x0000322504005986 */ /* 0x000fe2000c10152c */
[----:B------:R-:W-:-:S02]  /*1fed0*/  F2FP.F16.F32.PACK_AB R40, RZ, R40 ;  /* 0x00000028ff28723e */ /* 0x000fc400000000ff */
[C---:B------:R-:W-:Y:S01]  /*1fee0*/  ISETP.GT.AND P5, PT, R0.reuse, 0x21, P1 ;  /* 0x000000210000780c */ /* 0x040fe20000fa4270 */
[----:B------:R-:W-:Y:S01]  /*1fef0*/  @P2 STG.E.U16 desc[UR44][R6.64+0x30], R38 ;  /* 0x0000302606002986 */ /* 0x000fe2000c10152c */
[C---:B------:R-:W-:Y:S01]  /*1ff00*/  ISETP.GT.AND P2, PT, R0.reuse, 0x20, P0 ;  /* 0x000000200000780c */ /* 0x040fe20000744270 */
[-C--:B------:R-:W-:Y:S02]  /*1ff10*/  FMUL R41, R41, R2.reuse ;  /* 0x0000000229297220 */ /* 0x080fe40000400000 */
[----:B------:R-:W-:Y:S01]  /*1ff20*/  @P3 STG.E.U16 desc[UR44][R6.64+0x32], R39 ;  /* 0x0000322706003986 */ /* 0x000fe2000c10152c */
[----:B------:R-:W-:Y:S01]  /*1ff30*/  ISETP.GT.AND P3, PT, R0, 0x21, P0 ;  /* 0x000000210000780c */ /* 0x000fe20000764270 */
[-C--:B------:R-:W-:Y:S02]  /*1ff40*/  FMUL R42, R42, R2.reuse ;  /* 0x000000022a2a7220 */ /* 0x080fe40000400000 */
[----:B------:R-:W-:Y:S01]  /*1ff50*/  @P4 STG.E.U16 desc[UR44][R4.64+0x40], R40 ;  /* 0x0000402804004986 */ /* 0x000fe2000c10152c */
[----:B------:R-:W-:Y:S01]  /*1ff60*/  ISETP.GT.AND P4, PT, R0, 0x28, P1 ;  /* 0x000000280000780c */ /* 0x000fe20000f84270 */
[-C--:B------:R-:W-:Y:S01]  /*1ff70*/  FMUL R43, R43, R2.reuse ;  /* 0x000000022b2b7220 */ /* 0x080fe20000400000 */
[----:B------:R-:W-:Y:S01]  /*1ff80*/  FMUL R44, R44, R2 ;  /* 0x000000022c2c7220 */ /* 0x000fe20000400000 */
[----:B------:R-:W-:-:S02]  /*1ff90*/  F2FP.F16.F32.PACK_AB R41, RZ, R41 ;  /* 0x00000029ff29723e */ /* 0x000fc400000000ff */
[----:B------:R-:W-:Y:S02]  /*1ffa0*/  F2FP.F16.F32.PACK_AB R42, RZ, R42 ;  /* 0x0000002aff2a723e */ /* 0x000fe400000000ff */
        /* <DEDUP_REMOVED lines=357> */
[----:B------:R-:W-:Y:S01]  /*21600*/  ISETP.GT.AND P2, PT, R0, 0xd8, P0 ;  /* 0x000000d80000780c */ /* 0x000fe20000744270 */
[-C--:B------:R-:W-:Y:S02]  /*21610*/  FMUL R133, R133, R2.reuse ;  /* 0x0000000285857220 */ /* 0x080fe40000400000 */
[----:B------:R-:W-:Y:S01]  /*21620*/  @P3 STG.E.U16 desc[UR44][R6.64+0x1a2], R131 ;  /* 0x0001a28306003986 */ /* 0x000fe2000c10152c */
[----:B------:R-:W-:-:S03]  /*21630*/  FMUL R134, R134, R2 ;  /* 0x0000000286867220 */ /* 0x000fc60000400000 */
[----:B------:R-:W-:Y:S01]  /*21640*/  @P4 STG.E.U16 desc[UR44][R4.64+0x1b0], R132 ;  /* 0x0001b08404004986 */ /* 0x000fe2000c10152c */
[C---:B------:R-:W-:Y:S01]  /*21650*/  ISETP.GT.AND P4, PT, R0.reuse, 0xd9, P0 ;  /* 0x000000d90000780c */ /* 0x040fe20000784270 */
[----:B------:R-:W-:Y:S01]  /*21660*/  FMUL R135, R135, R2 ;  /* 0x0000000287877220 */ /* 0x000fe20000400000 */
[----:B------:R-:W-:Y:S02]  /*21670*/  F2FP.F16.F32.PACK_AB R133, RZ, R133 ;  /* 0x00000085ff85723e */ /* 0x000fe400000000ff */
[----:B------:R-:W-:Y:S02]  /*21680*/  F2FP.F16.F32.PACK_AB R134, RZ, R134 ;  /* 0x00000086ff86723e */ /* 0x000fe400000000ff */
[----:B------:R-:W-:Y:S01]  /*21690*/  F2FP.F16.F32.PACK_AB R135, RZ, R135 ;  /* 0x00000087ff87723e */ /* 0x000fe200000000ff */
[----:B------:R-:W-:Y:S01]  /*216a0*/  @P5 STG.E.U16 desc[UR44][R4.64+0x1b2], R133 ;  /* 0x0001b28504005986 */ /* 0x000fe2000c10152c */
[----:B------:R-:W-:-:S03]  /*216b0*/  ISETP.GT.AND P5, PT, R0, 0xe0, P1 ;  /* 0x000000e00000780c */ /* 0x000fc60000fa4270 */
[----:B------:R-:W-:Y:S01]  /*216c0*/  @P2 STG.E.U16 desc[UR44][R6.64+0x1b0], R134 ;  /* 0x0001b08606002986 */ /* 0x000fe2000c10152c */
[----:B------:R-:W-:Y:S01]  /*216d0*/  ISETP.GT.AND P2, PT, R0, 0xe1, P1 ;  /* 0x000000e10000780c */ /* 0x000fe20000f44270 */
[-C--:B------:R-:W-:Y:S01]  /*216e0*/  FMUL R136, R136, R2.reuse ;  /* 0x0000000288887220 */ /* 0x080fe20000400000 */
[C---:B------:R-:W-:Y:S01]  /*216f0*/  ISETP.GT.AND P3, PT, R0.reuse, 0xe0, P0 ;  /* 0x000000e00000780c */ /* 0x040fe20000764270 */
[----:B------:R-:W-:Y:S01]  /*21700*/  @P4 STG.E.U16 desc[UR44][R6.64+0x1b2], R135 ;  /* 0x0001b28706004986 */ /* 0x000fe2000c10152c */
[-C--:B------:R-:W-:Y:S01]  /*21710*/  FMUL R137, R137, R2.reuse ;  /* 0x0000000289897220 */ /* 0x080fe20000400000 */
[----:B------:R-:W-:Y:S01]  /*21720*/  ISETP.GT.AND P4, PT, R0, 0xe1, P0 ;  /* 0x000000e10000780c */ /* 0x000fe20000784270 */
[-C--:B------:R-:W-:Y:S01]  /*21730*/  FMUL R138, R138, R2.reuse ;  /* 0x000000028a8a7220 */ /* 0x080fe20000400000 */
[----:B------:R-:W-:Y:S01]  /*21740*/  FMUL R139, R139, R2 ;  /* 0x000000028b8b7220 */ /* 0x000fe20000400000 */
[----:B------:R-:W-:Y:S02]  /*21750*/  F2FP.F16.F32.PACK_AB R136, RZ, R136 ;  /* 0x00000088ff88723e */ /* 0x000fe400000000ff */
[----:B------:R-:W-:-:S02]  /*21760*/  F2FP.F16.F32.PACK_AB R137, RZ, R137 ;  /* 0x00000089ff89723e */ /* 0x000fc400000000ff */
[----:B------:R-:W-:Y:S02]  /*21770*/  F2FP.F16.F32.PACK_AB R138, RZ, R138 ;  /* 0x0000008aff8a723e */ /* 0x000fe400000000ff */
[----:B------:R-:W-:Y:S01]  /*21780*/  F2FP.F16.F32.PACK_AB R139, RZ, R139 ;  /* 0x0000008bff8b723e */ /* 0x000fe200000000ff */
[----:B------:R-:W-:Y:S01]  /*21790*/  @P5 STG.E.U16 desc[UR44][R4.64+0x1c0], R136 ;  /* 0x0001c08804005986 */ /* 0x000fe2000c10152c */
[----:B------:R-:W-:-:S03]  /*217a0*/  ISETP.GT.AND P5, PT, R0, 0xe9, P1 ;  /* 0x000000e90000780c */ /* 0x000fc60000fa4270 */
[----:B------:R-:W-:Y:S01]  /*217b0*/  @P2 STG.E.U16 desc[UR44][R4.64+0x1c2], R137 ;  /* 0x0001c28904002986 */ /* 0x000fe2000c10152c */
[C---:B------:R-:W-:Y:S02]  /*217c0*/  ISETP.GT.AND P2, PT, R0.reuse, 0xe8, P1 ;  /* 0x000000e80000780c */ /* 0x040fe40000f44270 */
[C---:B------:R-:W-:Y:S01]  /*217d0*/  ISETP.GT.AND P6, PT, R0.reuse, 0xe8, P0 ;  /* 0x000000e80000780c */ /* 0x040fe200007c4270 */
[----:B------:R-:W-:Y:S01]  /*217e0*/  @P3 STG.E.U16 desc[UR44][R6.64+0x1c0], R138 ;  /* 0x0001c08a06003986 */ /* 0x000fe2000c10152c */
[----:B------:R-:W-:Y:S01]  /*217f0*/  ISETP.GT.AND P3, PT, R0, 0xe9, P0 ;  /* 0x000000e90000780c */ /* 0x000fe20000764270 */
[-C--:B------:R-:W-:Y:S01]  /*21800*/  FMUL R140, R140, R2.reuse ;  /* 0x000000028c8c7220 */ /* 0x080fe20000400000 */
[-C--:B------:R-:W-:Y:S01]  /*21810*/  FMUL R141, R141, R2.reuse ;  /* 0x000000028d8d7220 */ /* 0x080fe20000400000 */
[----:B------:R-:W-:Y:S01]  /*21820*/  @P4 STG.E.U16 desc[UR44][R6.64+0x1c2], R139 ;  /* 0x0001c28b06004986 */ /* 0x000fe2000c10152c */
[----:B------:R-:W-:Y:S01]  /*21830*/  ISETP.GT.AND P4, PT, R0, 0xf0, P1 ;  /* 0x000000f00000780c */ /* 0x000fe20000f84270 */
[-C--:B------:R-:W-:Y:S01]  /*21840*/  FMUL R142, R142, R2.reuse ;  /* 0x000000028e8e7220 */ /* 0x080fe20000400000 */
[-C--:B------:R-:W-:Y:S01]  /*21850*/  FMUL R143, R143, R2.reuse ;  /* 0x000000028f8f7220 */ /* 0x080fe20000400000 */
[----:B------:R-:W-:Y:S01]  /*21860*/  FMUL R144, R144, R2 ;  /* 0x0000000290907220 */ /* 0x000fe20000400000 */
[----:B------:R-:W-:-:S02]  /*21870*/  F2FP.F16.F32.PACK_AB R140, RZ, R140 ;  /* 0x0000008cff8c723e */ /* 0x000fc400000000ff */
[----:B------:R-:W-:Y:S02]  /*21880*/  F2FP.F16.F32.PACK_AB R141, RZ, R141 ;  /* 0x0000008dff8d723e */ /* 0x000fe400000000ff */
[----:B------:R-:W-:Y:S02]  /*21890*/  F2FP.F16.F32.PACK_AB R142, RZ, R142 ;  /* 0x0000008eff8e723e */ /* 0x000fe400000000ff */
[----:B------:R-:W-:Y:S02]  /*218a0*/  F2FP.F16.F32.PACK_AB R143, RZ, R143 ;  /* 0x0000008fff8f723e */ /* 0x000fe400000000ff */
[----:B------:R-:W-:Y:S01]  /*218b0*/  F2FP.F16.F32.PACK_AB R144, RZ, R144 ;  /* 0x00000090ff90723e */ /* 0x000fe200000000ff */
[----:B------:R-:W-:Y:S01]  /*218c0*/  @P2 STG.E.U16 desc[UR44][R4.64+0x1d0], R140 ;  /* 0x0001d08c04002986 */ /* 0x000fe2000c10152c */
[----:B------:R-:W-:-:S03]  /*218d0*/  ISETP.GT.AND P2, PT, R0, 0xf1, P1 ;  /* 0x000000f10000780c */ /* 0x000fc60000f44270 */
[----:B------:R-:W-:Y:S01]  /*218e0*/  @P5 STG.E.U16 desc[UR44][R4.64+0x1d2], R141 ;  /* 0x0001d28d04005986 */ /* 0x000fe2000c10152c */
[----:B------:R-:W-:-:S03]  /*218f0*/  ISETP.GT.AND P5, PT, R0, 0xf0, P0 ;  /* 0x000000f00000780c */ /* 0x000fc600007a4270 */
[----:B------:R-:W-:Y:S01]  /*21900*/  @P6 STG.E.U16 desc[UR44][R6.64+0x1d0], R142 ;  /* 0x0001d08e06006986 */ /* 0x000fe2000c10152c */
[----:B------:R-:W-:-:S03]  /*21910*/  FMUL R145, R145, R2 ;  /* 0x0000000291917220 */ /* 0x000fc60000400000 */
[----:B------:R-:W-:Y:S01]  /*21920*/  @P3 STG.E.U16 desc[UR44][R6.64+0x1d2], R143 ;  /* 0x0001d28f06003986 */ /* 0x000fe2000c10152c */
[----:B------:R-:W-:-:S03]  /*21930*/  ISETP.GT.AND P3, PT, R0, 0xf8, P1 ;  /* 0x000000f80000780c */ /* 0x000fc60000f64270 */
[----:B------:R-:W-:Y:S01]  /*21940*/  @P4 STG.E.U16 desc[UR44][R4.64+0x1e0], R144 ;  /* 0x0001e09004004986 */ /* 0x000fe2000c10152c */
[----:B------:R-:W-:Y:S01]  /*21950*/  ISETP.GT.AND P4, PT, R0, 0xf1, P0 ;  /* 0x000000f10000780c */ /* 0x000fe20000784270 */
[-C--:B------:R-:W-:Y:S01]  /*21960*/  FMUL R146, R146, R2.reuse ;  /* 0x0000000292927220 */ /* 0x080fe20000400000 */
[C---:B------:R-:W-:Y:S01]  /*21970*/  ISETP.GT.AND P1, PT, R0.reuse, 0xf9, P1 ;  /* 0x000000f90000780c */ /* 0x040fe20000f24270 */
[-C--:B------:R-:W-:Y:S01]  /*21980*/  FMUL R147, R147, R2.reuse ;  /* 0x0000000293937220 */ /* 0x080fe20000400000 */
[----:B------:R-:W-:Y:S01]  /*21990*/  ISETP.GT.AND P6, PT, R0, 0xf8, P0 ;  /* 0x000000f80000780c */ /* 0x000fe200007c4270 */
[-C--:B------:R-:W-:Y:S01]  /*219a0*/  FMUL R148, R148, R2.reuse ;  /* 0x0000000294947220 */ /* 0x080fe20000400000 */
[----:B------:R-:W-:Y:S01]  /*219b0*/  FMUL R149, R149, R2 ;  /* 0x0000000295957220 */ /* 0x000fe20000400000 */
[----:B------:R-:W-:Y:S02]  /*219c0*/  F2FP.F16.F32.PACK_AB R145, RZ, R145 ;  /* 0x00000091ff91723e */ /* 0x000fe400000000ff */
[----:B------:R-:W-:-:S02]  /*219d0*/  F2FP.F16.F32.PACK_AB R146, RZ, R146 ;  /* 0x00000092ff92723e */ /* 0x000fc400000000ff */
[----:B------:R-:W-:Y:S02]  /*219e0*/  ISETP.GT.AND P0, PT, R0, 0xf9, P0 ;  /* 0x000000f90000780c */ /* 0x000fe40000704270 */
[----:B------:R-:W-:Y:S01]  /*219f0*/  F2FP.F16.F32.PACK_AB R147, RZ, R147 ;  /* 0x00000093ff93723e */ /* 0x000fe200000000ff */
[----:B------:R-:W-:Y:S01]  /*21a00*/  FMUL R150, R150, R2 ;  /* 0x0000000296967220 */ /* 0x000fe20000400000 */
[----:B------:R-:W-:Y:S02]  /*21a10*/  F2FP.F16.F32.PACK_AB R148, RZ, R148 ;  /* 0x00000094ff94723e */ /* 0x000fe400000000ff */
[----:B------:R-:W-:Y:S01]  /*21a20*/  F2FP.F16.F32.PACK_AB R149, RZ, R149 ;  /* 0x00000095ff95723e */ /* 0x000fe200000000ff */
[----:B------:R-:W-:Y:S01]  /*21a30*/  FMUL R151, R151, R2 ;  /* 0x0000000297977220 */ /* 0x000fe20000400000 */
[----:B------:R-:W-:Y:S01]  /*21a40*/  @P2 STG.E.U16 desc[UR44][R4.64+0x1e2], R145 ;  /* 0x0001e29104002986 */ /* 0x000fe2000c10152c */
[----:B------:R-:W-:-:S03]  /*21a50*/  F2FP.F16.F32.PACK_AB R150, RZ, R150 ;  /* 0x00000096ff96723e */ /* 0x000fc600000000ff */
[----:B------:R-:W-:Y:S01]  /*21a60*/  @P5 STG.E.U16 desc[UR44][R6.64+0x1e0], R146 ;  /* 0x0001e09206005986 */ /* 0x000fe2000c10152c */
[----:B------:R-:W-:-:S03]  /*21a70*/  F2FP.F16.F32.PACK_AB R151, RZ, R151 ;  /* 0x00000097ff97723e */ /* 0x000fc600000000ff */
[----:B------:R-:W-:Y:S04]  /*21a80*/  @P4 STG.E.U16 desc[UR44][R6.64+0x1e2], R147 ;  /* 0x0001e29306004986 */ /* 0x000fe8000c10152c */
[----:B------:R-:W-:Y:S04]  /*21a90*/  @P3 STG.E.U16 desc[UR44][R4.64+0x1f0], R148 ;  /* 0x0001f09404003986 */ /* 0x000fe8000c10152c */
[----:B------:R0:W-:Y:S02]  /*21aa0*/  @P1 STG.E.U16 desc[UR44][R4.64+0x1f2], R149 ;  /* 0x0001f29504001986 */ /* 0x0001e4000c10152c */
[----:B0-----:R-:W-:Y:S01]  /*21ab0*/  @P6 IMAD.MOV.U32 R4, RZ, RZ, R6 ;  /* 0x000000ffff046224 */ /* 0x001fe200078e0006 */
[----:B------:R-:W-:-:S05]  /*21ac0*/  @P6 MOV R5, R7 ;  /* 0x0000000700056202 */ /* 0x000fca0000000f00 */
[----:B------:R0:W-:Y:S04]  /*21ad0*/  @P6 STG.E.U16 desc[UR44][R4.64+0x1f0], R150 ;  /* 0x0001f09604006986 */ /* 0x0001e8000c10152c */
[----:B------:R0:W-:Y:S02]  /*21ae0*/  @P0 STG.E.U16 desc[UR44][R6.64+0x1f2], R151 ;  /* 0x0001f29706000986 */ /* 0x0001e4000c10152c */
.L_x_540:
[----:B------:R-:W-:Y:S05]  /*21af0*/  BSYNC B0 ;  /* 0x0000000000007941 */ /* 0x000fea0003800000 */
.L_x_32:
[----:B0-----:R-:W2:Y:S04]  /*21b00*/  LDL.LU R5, [R1+0x200] ;  /* 0x0002000001057983 */ /* 0x001ea80000300800 */
[----:B------:R-:W2:Y:S01]  /*21b10*/  LDL.LU R4, [R1+0x204] ;  /* 0x0002040001047983 */ /* 0x000ea20000300800 */
[----:B------:R-:W-:Y:S01]  /*21b20*/  ULDC UR4, c[0x0][0xc] ;  /* 0x0000030000047ab9 */ /* 0x000fe20000000800 */
[----:B------:R-:W-:Y:S01]  /*21b30*/  ULDC UR5, c[0x0][0x10] ;  /* 0x0000040000057ab9 */ /* 0x000fe20000000800 */
[----:B-----5:R-:W2:Y:S01]  /*21b40*/  LDC R3, c[0x0][0x14] ;  /* 0x00000500ff037b82 */ /* 0x020ea20000000800 */
[----:B------:R-:W-:Y:S01]  /*21b50*/  UIMAD.WIDE.U32 UR4, UR4, UR5, URZ ;  /* 0x00000005040472a5 */ /* 0x000fe2000f8e003f */
[----:B----4-:R-:W-:Y:S01]  /*21b60*/  PRMT R0, RZ, 0x7610, R0 ;  /* 0x00007610ff007816 */ /* 0x010fe20000000000 */
[----:B------:R-:W-:Y:S01]  /*21b70*/  UMOV UR41, 0xffffffff ;  /* 0xffffffff00297882 */ /* 0x000fe20000000000 */
[----:B------:R-:W-:-:S03]  /*21b80*/  UMOV UR42, 0xffffffff ;  /* 0xffffffff002a7882 */ /* 0x000fc60000000000 */
[----:B--2---:R-:W-:-:S04]  /*21b90*/  IMAD.WIDE.U32 R4, R3, UR4, R4 ;  /* 0x0000000403047c25 */ /* 0x004fc8000f8e0004 */
[----:B------:R-:W-:Y:S01]  /*21ba0*/  IMAD R3, R3, UR5, RZ ;  /* 0x0000000503037c24 */ /* 0x000fe2000f8e02ff */
[----:B------:R-:W-:Y:S01]  /*21bb0*/  MOV R7, R4 ;  /* 0x0000000400077202 */ /* 0x000fe20000000f00 */
[----:B------:R-:W-:Y:S02]  /*21bc0*/  ULDC.64 UR4, c[0x0][0x650] ;  /* 0x0001940000047ab9 */ /* 0x000fe40000000a00 */
[----:B------:R-:W-:Y:S01]  /*21bd0*/  IMAD.IADD R6, R5, 0x1, R3 ;  /* 0x0000000105067824 */ /* 0x000fe200078e0203 */
[----:B------:R-:W-:-:S04]  /*21be0*/  ISETP.GE.U32.AND P0, PT, R4, UR4, PT ;  /* 0x0000000404007c0c */ /* 0x000fc8000bf06070 */
[----:B------:R0:W-:Y:S01]  /*21bf0*/  STL [R1+0x200], R6 ;  /* 0x0002000601007387 */ /* 0x0001e20000100800 */
[----:B------:R-:W-:-:S03]  /*21c00*/  ISETP.GE.U32.AND.EX P0, PT, R6, UR5, PT, P0 ;  /* 0x0000000506007c0c */ /* 0x000fc6000bf06100 */
[----:B------:R0:W-:Y:S10]  /*21c10*/  STL [R1+0x204], R7 ;  /* 0x0002040701007387 */ /* 0x0001f40000100800 */
[----:B0-----:R-:W-:Y:S05]  /*21c20*/  @P0 BRA `(.L_x_541) ;  /* 0x0000000400880947 */ /* 0x001fea0003800000 */
[----:B------:R-:W0:Y:S01]  /*21c30*/  S2UR UR6, SR_CTAID.X ;  /* 0x00000000000679c3 */ /* 0x000e220000002500 */
[----:B------:R-:W-:Y:S01]  /*21c40*/  ULDC.64 UR12, c[0x0][0x628] ;  /* 0x00018a00000c7ab9 */ /* 0x000fe20000000a00 */
[----:B------:R-:W-:Y:S01]  /*21c50*/  ULDC UR4, c[0x0][0x150] ;  /* 0x0000540000047ab9 */ /* 0x000fe20000000800 */
[----:B------:R-:W-:Y:S01]  /*21c60*/  ISETP.NE.U32.AND P0, PT, RZ, UR12, PT ;  /* 0x0000000cff007c0c */ /* 0x000fe2000bf05070 */
[----:B------:R-:W-:Y:S01]  /*21c70*/  ULDC UR15, c[0x0][0x630] ;  /* 0x00018c00000f7ab9 */ /* 0x000fe20000000800 */
[C---:B------:R-:W-:Y:S01]  /*21c80*/  R2UR UR16, R7.reuse ;  /* 0x00000000071072ca */ /* 0x040fe200000e0000 */
[----:B------:R-:W-:Y:S01]  /*21c90*/  ULDC UR19, c[0x0][0x154] ;  /* 0x0000550000137ab9 */ /* 0x000fe20000000800 */
[----:B------:R-:W-:Y:S01]  /*21ca0*/  ISETP.NE.AND.EX P0, PT, RZ, UR13, PT, P0 ;  /* 0x0000000dff007c0c */ /* 0x000fe2000bf05300 */
[----:B------:R-:W2:Y:S01]  /*21cb0*/  S2UR UR18, SR_CTAID.Y ;  /* 0x00000000001279c3 */ /* 0x000ea20000002600 */
[----:B------:R-:W-:Y:S02]  /*21cc0*/  R2UR UR17, R6 ;  /* 0x00000000061172ca */ /* 0x000fe400000e0000 */
[----:B------:R-:W-:-:S02]  /*21cd0*/  R2UR UR10, R7 ;  /* 0x00000000070a72ca */ /* 0x000fc400000e0000 */
[----:B------:R-:W-:Y:S02]  /*21ce0*/  R2UR UR11, R6 ;  /* 0x00000000060b72ca */ /* 0x000fe400000e0000 */
[----:B0-----:R-:W-:-:S05]  /*21cf0*/  I2FP.F32.U32 R0, UR6 ;  /* 0x0000000600007c45 */ /* 0x001fca0008201000 */
[----:B------:R-:W-:-:S04]  /*21d00*/  FMUL R0, R0, UR4 ;  /* 0x0000000400007c20 */ /* 0x000fc80008400000 */
[----:B------:R0:W4:Y:S01]  /*21d10*/  F2I.U32.TRUNC.NTZ R3, R0 ;  /* 0x0000000000037305 */ /* 0x000122000020f000 */
[----:B--2---:R-:W-:Y:S05]  /*21d20*/  @!P0 BRA `(.L_x_542) ;  /* 0x0000000000308947 */ /* 0x004fea0003800000 */
        /* <DEDUP_REMOVED lines=12> */
.L_x_542:
[----:B------:R-:W-:Y:S01]  /*21df0*/  USHF.R.U64 UR42, UR10, UR15, UR11 ;  /* 0x0000000f0a2a7299 */ /* 0x000fe2000800120b */
[----:B0-----:R-:W-:Y:S01]  /*21e00*/  I2FP.F32.U32 R0, UR18 ;  /* 0x0000001200007c45 */ /* 0x001fe20008201000 */
[----:B------:R-:W-:Y:S02]  /*21e10*/  USHF.R.U32.HI UR4, URZ, UR15, UR11 ;  /* 0x0000000f3f047299 */ /* 0x000fe4000801160b */
[----:B------:R-:W-:Y:S02]  /*21e20*/  UIADD3 UR10, UP0, URZ, -UR42, URZ ;  /* 0x8000002a3f0a7290 */ /* 0x000fe4000ff1e03f */
[----:B------:R-:W-:Y:S01]  /*21e30*/  FMUL R0, R0, UR19 ;  /* 0x0000001300007c20 */ /* 0x000fe20008400000 */
[----:B------:R-:W-:Y:S01]  /*21e40*/  ULDC.64 UR12, c[0x0][0x620] ;  /* 0x00018800000c7ab9 */ /* 0x000fe20000000a00 */
[----:B------:R-:W-:Y:S01]  /*21e50*/  UIADD3.X UR4, URZ, ~UR4, URZ, UP0, !UPT ;  /* 0x800000043f047290 */ /* 0x000fe200087fe43f */
[----:B------:R-:W-:Y:S01]  /*21e60*/  UMOV UR8, UR16 ;  /* 0x0000001000087c82 */ /* 0x000fe20008000000 */
[----:B------:R-:W-:-:S02]  /*21e70*/  UMOV UR9, UR17 ;  /* 0x0000001100097c82 */ /* 0x000fc40008000000 */
[----:B------:R-:W-:Y:S01]  /*21e80*/  UIMAD UR4, UR4, UR12, URZ ;  /* 0x0000000c040472a4 */ /* 0x000fe2000f8e023f */
[----:B------:R-:W0:Y:S01]  /*21e90*/  F2I.U32.TRUNC.NTZ R0, R0 ;  /* 0x0000000000007305 */ /* 0x000e22000020f000 */
[----:B------:R-:W-:Y:S01]  /*21ea0*/  UIMAD.WIDE.U32 UR8, UR10, UR12, UR8 ;  /* 0x0000000c0a0872a5 */ /* 0x000fe2000f8e0008 */
[----:B----4-:R-:W-:Y:S01]  /*21eb0*/  R2UR UR12, R3 ;  /* 0x00000000030c72ca */ /* 0x010fe200000e0000 */
[----:B------:R-:W-:Y:S01]  /*21ec0*/  UIMAD UR10, UR10, UR13, UR4 ;  /* 0x0000000d0a0a72a4 */ /* 0x000fe2000f8e0204 */
[----:B------:R-:W-:Y:S01]  /*21ed0*/  ULDC UR11, c[0x0][0x618] ;  /* 0x00018600000b7ab9 */ /* 0x000fe20000000800 */
[----:B------:R-:W-:Y:S02]  /*21ee0*/  ULDC UR21, c[0x0][0x658] ;  /* 0x0001960000157ab9 */ /* 0x000fe40000000800 */
[----:B------:R-:W-:Y:S01]  /*21ef0*/  UIADD3 UR9, UR9, UR10, URZ ;  /* 0x0000000a09097290 */ /* 0x000fe2000fffe03f */
[----:B------:R-:W-:Y:S01]  /*21f00*/  UMOV UR15, 0xffffffff ;  /* 0xffffffff000f7882 */ /* 0x000fe20000000000 */
[----:B------:R-:W-:Y:S01]  /*21f10*/  ULDC.64 UR4, c[0x0][0x640] ;  /* 0x0001900000047ab9 */ /* 0x000fe20000000a00 */
[----:B------:R-:W-:Y:S01]  /*21f20*/  USHF.L.U32 UR15, UR15, UR21, URZ ;  /* 0x000000150f0f7299 */ /* 0x000fe2000800063f */
[----:B------:R-:W-:Y:S01]  /*21f30*/  ISETP.NE.U32.AND P0, PT, RZ, UR4, PT ;  /* 0x00000004ff007c0c */ /* 0x000fe2000bf05070 */
[----:B------:R-:W-:-:S02]  /*21f40*/  USHF.R.U64 UR16, UR8, UR11, UR9 ;  /* 0x0000000b08107299 */ /* 0x000fc40008001209 */
[----:B------:R-:W-:Y:S01]  /*21f50*/  USHF.R.U32.HI UR8, URZ, UR11, UR9 ;  /* 0x0000000b3f087299 */ /* 0x000fe20008011609 */
[----:B0-----:R-:W-:Y:S01]  /*21f60*/  R2UR UR14, R0 ;  /* 0x00000000000e72ca */ /* 0x001fe200000e0000 */
[----:B------:R-:W-:Y:S01]  /*21f70*/  ULDC UR17, c[0x0][0x608] ;  /* 0x0001820000117ab9 */ /* 0x000fe20000000800 */
[----:B------:R-:W-:Y:S01]  /*21f80*/  ULOP3.LUT UR40, URZ, UR15, URZ, 0x33, !UPT ;  /* 0x0000000f3f287292 */ /* 0x000fe2000f8e333f */
[----:B------:R-:W-:Y:S01]  /*21f90*/  ISETP.NE.AND.EX P0, PT, RZ, UR5, PT, P0 ;  /* 0x00000005ff007c0c */ /* 0x000fe2000bf05300 */
[----:B------:R-:W-:Y:S02]  /*21fa0*/  USHF.R.U64 UR15, UR16, UR17, UR8 ;  /* 0x00000011100f7299 */ /* 0x000fe40008001208 */
[----:B------:R-:W-:Y:S02]  /*21fb0*/  USHF.R.U32.HI UR8, URZ, UR17, UR8 ;  /* 0x000000113f087299 */ /* 0x000fe40008011608 */
[----:B------:R-:W-:Y:S02]  /*21fc0*/  UIADD3 UR12, -UR12, URZ, URZ ;  /* 0x0000003f0c0c7290 */ /* 0x000fe4000fffe13f */
[----:B------:R-:W-:Y:S01]  /*21fd0*/  USHF.R.U64 UR17, UR15, UR21, UR8 ;  /* 0x000000150f117299 */ /* 0x000fe20008001208 */
[----:B------:R-:W-:Y:S01]  /*21fe0*/  UMOV UR19, 0x1 ;  /* 0x0000000100137882 */ /* 0x000fe20000000000 */
[----:B------:R-:W-:Y:S01]  /*21ff0*/  ULDC UR13, c[0x0][0x144] ;  /* 0x00005100000d7ab9 */ /* 0x000fe20000000800 */
[----:B------:R-:W-:Y:S01]  /*22000*/  ULDC UR7, c[0x0][0x600] ;  /* 0x0001800000077ab9 */ /* 0x000fe20000000800 */
[----:B------:R-:W-:-:S02]  /*22010*/  USHF.L.U32 UR24, UR19, UR21, URZ ;  /* 0x0000001513187299 */ /* 0x000fc4000800063f */
[----:B------:R-:W-:Y:S02]  /*22020*/  USHF.R.U32.HI UR8, URZ, UR21, UR8 ;  /* 0x000000153f087299 */ /* 0x000fe40008011608 */
[----:B------:R-:W-:Y:S02]  /*22030*/  UIMAD UR21, UR13, UR12, UR6 ;  /* 0x0000000c0d1572a4 */ /* 0x000fe4000f8e0206 */
[----:B------:R-:W-:Y:S02]  /*22040*/  UIADD3 UR20, UR7, -0x1, URZ ;  /* 0xffffffff07147890 */ /* 0x000fe4000fffe03f */
[----:B------:R-:W-:Y:S01]  /*22050*/  UIADD3 UR19, -UR14, URZ, URZ ;  /* 0x0000003f0e137290 */ /* 0x000fe2000fffe13f */
[----:B------:R-:W-:Y:S01]  /*22060*/  ULDC UR25, c[0x0][0x148] ;  /* 0x0000520000197ab9 */ /* 0x000fe20000000800 */
[----:B------:R-:W-:Y:S01]  /*22070*/  ULDC UR22, c[0x0][0x648] ;  /* 0x0001920000167ab9 */ /* 0x000fe20000000800 */
[----:B------:R-:W-:Y:S01]  /*22080*/  ULDC UR23, c[0x0][0x638] ;  /* 0x00018e0000177ab9 */ /* 0x000fe20000000800 */
        /* <DEDUP_REMOVED lines=14> */
.L_x_543:
[----:B------:R-:W-:Y:S01]  /*22170*/  UISETP.NE.AND UP0, UPT, UR39, URZ, UPT ;  /* 0x0000003f2700728c */ /* 0x000fe2000bf05270 */
[----:B------:R-:W-:Y:S01]  /*22180*/  IMAD.MOV.U32 R0, RZ, RZ, 0x1 ;  /* 0x00000001ff007424 */ /* 0x000fe200078e00ff */
[----:B------:R-:W-:Y:S02]  /*22190*/  USHF.R.U64 UR4, UR6, UR22, UR8 ;  /* 0x0000001606047299 */ /* 0x000fe40008001208 */
[----:B------:R-:W-:Y:S02]  /*221a0*/  ULOP3.LUT UR40, UR15, UR40, URZ, 0xc0, !UPT ;  /* 0x000000280f287292 */ /* 0x000fe4000f8ec03f */
[----:B------:R-:W-:Y:S02]  /*221b0*/  UIADD3 UR5, -UR4, URZ, URZ ;  /* 0x0000003f04057290 */ /* 0x000fe4000fffe13f */
[----:B------:R-:W-:Y:S02]  /*221c0*/  UIMAD UR40, UR24, UR4, UR40 ;  /* 0x00000004182872a4 */ /* 0x000fe4000f8e0228 */
[----:B------:R-:W-:-:S02]  /*221d0*/  ULOP3.LUT UR16, UR16, UR20, URZ, 0xc0, !UPT ;  /* 0x0000001410107292 */ /* 0x000fc4000f8ec03f */
[----:B------:R-:W-:Y:S02]  /*221e0*/  @UP0 UIMAD UR21, UR25, UR19, UR18 ;  /* 0x00000013191502a4 */ /* 0x000fe4000f8e0212 */
[----:B------:R-:W-:-:S03]  /*221f0*/  UIMAD UR4, UR5, UR23, UR17 ;  /* 0x00000017050472a4 */ /* 0x000fc6000f8e0211 */
[----:B------:R-:W-:Y:S01]  /*22200*/  ULDC UR5, c[0x0][0x610] ;  /* 0x0001840000057ab9 */ /* 0x000fe20000000800 */
[----:B------:R-:W-:Y:S02]  /*22210*/  UIMAD UR4, UR4, UR7, UR16 ;  /* 0x00000007040472a4 */ /* 0x000fe4000f8e0210 */
[----:B------:R-:W-:-:S04]  /*22220*/  UIMAD UR40, UR40, UR5, UR21 ;  /* 0x00000005282872a4 */ /* 0x000fc8000f8e0215 */
[----:B------:R-:W-:Y:S02]  /*22230*/  USEL UR41, UR4, UR40, !UP0 ;  /* 0x0000002804297287 */ /* 0x000fe4000c000000 */
[----:B------:R-:W-:-:S12]  /*22240*/  USEL UR40, UR40, UR4, !UP0 ;  /* 0x0000000428287287 */ /* 0x000fd8000c000000 */
.L_x_541:
[----:B------:R-:W-:-:S13]  /*22250*/  LOP3.LUT P0, RZ, R0, 0xff, RZ, 0xc0, !PT ;  /* 0x000000ff00ff7812 */ /* 0x000fda000780c0ff */
[----:B------:R-:W-:Y:S05]  /*22260*/  @P0 BRA `(.L_x_544) ;  /* 0xfffffdf000500947 */ /* 0x000fea000383ffff */
[----:B------:R-:W-:Y:S05]  /*22270*/  EXIT ;  /* 0x000000000000794d */ /* 0x000fea0003800000 */
.L_x_7:
[----:B------:R-:W2:Y:S01]  /*22280*/  LDL R5, [R1+0x204] ;  /* 0x0002040001057983 */ /* 0x000ea20000100800 */
[----:B------:R-:W-:-:S03]  /*22290*/  ULDC.64 UR4, c[0x0][0x650] ;  /* 0x0001940000047ab9 */ /* 0x000fc60000000a00 */
[----:B------:R-:W3:Y:S01]  /*222a0*/  LDL R4, [R1+0x200] ;  /* 0x0002000001047983 */ /* 0x000ee20000100800 */
[----:B------:R-:W-:Y:S01]  /*222b0*/  PRMT R0, RZ, 0x7610, R0 ;  /* 0x00007610ff007816 */ /* 0x000fe20000000000 */
[----:B------:R-:W-:Y:S01]  /*222c0*/  IMAD.MOV.U32 R2, RZ, RZ, -0x1 ;  /* 0xffffffffff027424 */ /* 0x000fe200078e00ff */
[----:B------:R-:W-:Y:S02]  /*222d0*/  MOV R3, 0xffffffff ;  /* 0xffffffff00037802 */ /* 0x000fe40000000f00 */
[----:B------:R-:W-:Y:S02]  /*222e0*/  MOV R10, 0xffffffff ;  /* 0xffffffff000a7802 */ /* 0x000fe40000000f00 */
[----:B--2---:R-:W-:-:S04]  /*222f0*/  ISETP.GE.U32.AND P0, PT, R5, UR4, PT ;  /* 0x0000000405007c0c */ /* 0x004fc8000bf06070 */
[----:B---3--:R-:W-:-:S13]  /*22300*/  ISETP.GE.U32.AND.EX P0, PT, R4, UR5, PT, P0 ;  /* 0x0000000504007c0c */ /* 0x008fda000bf06100 */
        /* <DEDUP_REMOVED lines=21> */
.L_x_546:
[----:B------:R-:W-:Y:S01]  /*22460*/  USHF.R.U64 UR4, UR14, UR19, UR15 ;  /* 0x000000130e047299 */ /* 0x000fe2000800120f */
[----:B------:R-:W-:Y:S01]  /*22470*/  R2UR UR7, R4 ;  /* 0x00000000040772ca */ /* 0x000fe200000e0000 */
[----:B------:R-:W-:Y:S02]  /*22480*/  USHF.R.U32.HI UR5, URZ, UR19, UR15 ;  /* 0x000000133f057299 */ /* 0x000fe4000801160f */
[----:B------:R-:W-:Y:S01]  /*22490*/  UIADD3 UR13, UP0, URZ, -UR4, URZ ;  /* 0x800000043f0d7290 */ /* 0x000fe2000ff1e03f */
[----:B------:R-:W-:Y:S01]  /*224a0*/  ULDC.64 UR14, c[0x0][0x620] ;  /* 0x00018800000e7ab9 */ /* 0x000fe20000000a00 */
[----:B------:R-:W-:Y:S02]  /*224b0*/  UMOV UR6, UR20 ;  /* 0x0000001400067c82 */ /* 0x000fe40008000000 */
[----:B------:R-:W-:Y:S02]  /*224c0*/  UIADD3.X UR5, URZ, ~UR5, URZ, UP0, !UPT ;  /* 0x800000053f057290 */ /* 0x000fe400087fe43f */
[----:B------:R-:W-:-:S02]  /*224d0*/  UISETP.NE.AND UP1, UPT, UR39, URZ, UPT ;  /* 0x0000003f2700728c */ /* 0x000fc4000bf25270 */
[----:B------:R-:W-:Y:S02]  /*224e0*/  UIMAD UR5, UR5, UR14, URZ ;  /* 0x0000000e050572a4 */ /* 0x000fe4000f8e023f */
[----:B------:R-:W-:Y:S02]  /*224f0*/  UIMAD.WIDE.U32 UR6, UR13, UR14, UR6 ;  /* 0x0000000e0d0672a5 */ /* 0x000fe4000f8e0006 */
[----:B------:R-:W-:Y:S01]  /*22500*/  UIMAD UR5, UR13, UR15, UR5 ;  /* 0x0000000f0d0572a4 */ /* 0x000fe2000f8e0205 */
[----:B------:R-:W-:Y:S02]  /*22510*/  ULDC UR14, c[0x0][0x608] ;  /* 0x00018200000e7ab9 */ /* 0x000fe40000000800 */
[----:B------:R-:W-:Y:S01]  /*22520*/  ULDC UR13, c[0x0][0x618] ;  /* 0x00018600000d7ab9 */ /* 0x000fe20000000800 */
[----:B------:R-:W-:Y:S01]  /*22530*/  UIADD3 UR5, UR7, UR5, URZ ;  /* 0x0000000507057290 */ /* 0x000fe2000fffe03f */
[----:B------:R-:W-:Y:S01]  /*22540*/  ULDC UR22, c[0x0][0x658] ;  /* 0x0001960000167ab9 */ /* 0x000fe20000000800 */
[----:B------:R-:W-:-:S02]  /*22550*/  @UP1 UIMAD UR8, UR11, UR12, UR10 ;  /* 0x0000000c0b0812a4 */ /* 0x000fc4000f8e020a */
[----:B------:R-:W-:Y:S02]  /*22560*/  USHF.R.U64 UR17, UR6, UR13, UR5 ;  /* 0x0000000d06117299 */ /* 0x000fe40008001205 */
[----:B------:R-:W-:Y:S01]  /*22570*/  USHF.R.U32.HI UR5, URZ, UR13, UR5 ;  /* 0x0000000d3f057299 */ /* 0x000fe20008011605 */
[----:B------:R-:W-:Y:S01]  /*22580*/  ULDC.64 UR6, c[0x0][0x640] ;  /* 0x0001900000067ab9 */ /* 0x000fe20000000a00 */
[----:B------:R-:W-:Y:S01]  /*22590*/  UMOV UR10, 0xffffffff ;  /* 0xffffffff000a7882 */ /* 0x000fe20000000000 */
[----:B------:R-:W-:Y:S01]  /*225a0*/  ISETP.NE.U32.AND P0, PT, RZ, UR6, PT ;  /* 0x00000006ff007c0c */ /* 0x000fe2000bf05070 */
[----:B------:R-:W-:Y:S02]  /*225b0*/  USHF.R.U64 UR18, UR17, UR14, UR5 ;  /* 0x0000000e11127299 */ /* 0x000fe40008001205 */
[----:B------:R-:W-:Y:S01]  /*225c0*/  USHF.R.U32.HI UR5, URZ, UR14, UR5 ;  /* 0x0000000e3f057299 */ /* 0x000fe20008011605 */
[----:B------:R-:W-:Y:S01]  /*225d0*/  ISETP.NE.AND.EX P0, PT, RZ, UR7, PT, P0 ;  /* 0x00000007ff007c0c */ /* 0x000fe2000bf05300 */
[----:B------:R-:W-:-:S02]  /*225e0*/  USHF.L.U32 UR11, UR10, UR22, URZ ;  /* 0x000000160a0b7299 */ /* 0x000fc4000800063f */
[----:B------:R-:W-:Y:S01]  /*225f0*/  USHF.R.U64 UR19, UR18, UR22, UR5 ;  /* 0x0000001612137299 */ /* 0x000fe20008001205 */
[----:B------:R-:W-:Y:S01]  /*22600*/  ULDC UR20, c[0x0][0x600] ;  /* 0x0001800000147ab9 */ /* 0x000fe20000000800 */
[----:B------:R-:W-:Y:S02]  /*22610*/  USHF.R.U32.HI UR10, URZ, UR22, UR5 ;  /* 0x000000163f0a7299 */ /* 0x000fe40008011605 */
[----:B------:R-:W-:Y:S02]  /*22620*/  UIADD3 UR21, UR20, -0x1, URZ ;  /* 0xffffffff14157890 */ /* 0x000fe4000fffe03f */
[----:B------:R-:W-:Y:S01]  /*22630*/  ULOP3.LUT UR26, URZ, UR11, URZ, 0x33, !UPT ;  /* 0x0000000b3f1a7292 */ /* 0x000fe2000f8e333f */
        /* <DEDUP_REMOVED lines=17> */
.L_x_547:
[----:B------:R-:W-:Y:S01]  /*22750*/  USHF.R.U64 UR6, UR5, UR23, UR10 ;  /* 0x0000001705067299 */ /* 0x000fe2000800120a */
[----:B------:R-:W-:Y:S01]  /*22760*/  IMAD.MOV.U32 R0, RZ, RZ, 0x1 ;  /* 0x00000001ff007424 */ /* 0x000fe200078e00ff */
[----:B------:R-:W-:Y:S01]  /*22770*/  USHF.L.U32 UR25, UR25, UR22, URZ ;  /* 0x0000001619197299 */ /* 0x000fe2000800063f */
[----:B------:R-:W-:Y:S01]  /*22780*/  MOV R10, UR4 ;  /* 0x00000004000a7c02 */ /* 0x000fe20008000f00 */
[----:B------:R-:W-:Y:S02]  /*22790*/  ULOP3.LUT UR5, UR18, UR26, URZ, 0xc0, !UPT ;  /* 0x0000001a12057292 */ /* 0x000fe4000f8ec03f */
[----:B------:R-:W-:Y:S02]  /*227a0*/  UIADD3 UR7, -UR6, URZ, URZ ;  /* 0x0000003f06077290 */ /* 0x000fe4000fffe13f */
[----:B------:R-:W-:Y:S02]  /*227b0*/  UIMAD UR6, UR25, UR6, UR5 ;  /* 0x00000006190672a4 */ /* 0x000fe4000f8e0205 */
[----:B------:R-:W-:-:S02]  /*227c0*/  ULOP3.LUT UR17, UR17, UR21, URZ, 0xc0, !UPT ;  /* 0x0000001511117292 */ /* 0x000fc4000f8ec03f */
[----:B------:R-:W-:Y:S02]  /*227d0*/  UIMAD UR5, UR7, UR24, UR19 ;  /* 0x00000018070572a4 */ /* 0x000fe4000f8e0213 */
[----:B------:R-:W-:Y:S01]  /*227e0*/  UISETP.NE.AND UP0, UPT, UR39, URZ, UPT ;  /* 0x0000003f2700728c */ /* 0x000fe2000bf05270 */
[----:B------:R-:W-:Y:S01]  /*227f0*/  ULDC UR7, c[0x0][0x610] ;  /* 0x0001840000077ab9 */ /* 0x000fe20000000800 */
[----:B------:R-:W-:Y:S02]  /*22800*/  UIMAD UR5, UR5, UR20, UR17 ;  /* 0x00000014050572a4 */ /* 0x000fe4000f8e0211 */
[----:B------:R-:W-:-:S04]  /*22810*/  UIMAD UR8, UR6, UR7, UR8 ;  /* 0x00000007060872a4 */ /* 0x000fc8000f8e0208 */
[----:B------:R-:W-:Y:S02]  /*22820*/  USEL UR6, UR5, UR8, !UP0 ;  /* 0x0000000805067287 */ /* 0x000fe4000c000000 */
[----:B------:R-:W-:-:S04]  /*22830*/  USEL UR8, UR8, UR5, !UP0 ;  /* 0x0000000508087287 */ /* 0x000fc8000c000000 */
[----:B------:R-:W-:Y:S02]  /*22840*/  IMAD.U32 R2, RZ, RZ, UR6 ;  /* 0x00000006ff027e24 */ /* 0x000fe4000f8e00ff */
[----:B------:R-:W-:-:S07]  /*22850*/  MOV R3, UR8 ;  /* 0x0000000800037c02 */ /* 0x000fce0008000f00 */
.L_x_545:
[----:B------:R-:W-:-:S08]  /*22860*/  NOP ;  /* 0x0000000000007918 */ /* 0x000fd00000000000 */
[----:B0-----:R-:W0:-:S00]  /*22870*/  USETMAXREG.DEALLOC.CTAPOOL 0x18 ;  /* 0x00000018000079c8 */ /* 0x001e0000080e0500 */
[----:B------:R-:W-:-:S13]  /*22880*/  ISETP.NE.AND P0, PT, RZ, UR9, PT ;  /* 0x00000009ff007c0c */ /* 0x000fda000bf05270 */
[----:B------:R-:W-:Y:S05]  /*22890*/  @P0 EXIT ;  /* 0x000000000000094d */ /* 0x000fea0003800000 */
[----:B0-----:R-:W-:Y:S01]  /*228a0*/  LOP3.LUT P0, RZ, R0, 0xff, RZ, 0xc0, !PT ;  /* 0x000000ff00ff7812 */ /* 0x001fe2000780c0ff */
[----:B------:R-:W-:Y:S01]  /*228b0*/  IMAD.MOV.U32 R7, RZ, RZ, 0x1 ;  /* 0x00000001ff077424 */ /* 0x000fe200078e00ff */
[----:B------:R-:W-:-:S11]  /*228c0*/  MOV R6, RZ ;  /* 0x000000ff00067202 */ /* 0x000fd60000000f00 */
[----:B------:R-:W-:Y:S05]  /*228d0*/  @!P0 BRA `(.L_x_548) ;  /* 0x0000000c00dc8947 */ /* 0x000fea0003800000 */
[----:B------:R-:W0:Y:S01]  /*228e0*/  LDC R0, c[0x0][0x28c] ;  /* 0x0000a300ff007b82 */ /* 0x000e220000000800 */
[----:B------:R-:W-:Y:S01]  /*228f0*/  ULDC UR14, c[0x0][0x658] ;  /* 0x00019600000e7ab9 */ /* 0x000fe20000000800 */
[----:B------:R-:W-:Y:S01]  /*22900*/  UMOV UR7, 0xffffffff ;  /* 0xffffffff00077882 */ /* 0x000fe20000000000 */
[----:B------:R-:W-:Y:S01]  /*22910*/  UMOV UR9, 0x1 ;  /* 0x0000000100097882 */ /* 0x000fe20000000000 */
[----:B------:R-:W-:Y:S01]  /*22920*/  USHF.L.U32 UR7, UR7, UR14, URZ ;  /* 0x0000000e07077299 */ /* 0x000fe2000800063f */
[----:B------:R-:W-:Y:S01]  /*22930*/  BSSY B0, `(.L_x_548) ;  /* 0x00000f1000007945 */ /* 0x000fe20003800000 */
[----:B------:R-:W-:Y:S01]  /*22940*/  ULDC UR5, c[0x0][0xc] ;  /* 0x0000030000057ab9 */ /* 0x000fe20000000800 */
[----:B------:R-:W-:Y:S01]  /*22950*/  ULDC UR8, c[0x0][0x10] ;  /* 0x0000040000087ab9 */ /* 0x000fe20000000800 */
[----:B------:R-:W1:Y:S01]  /*22960*/  S2UR UR4, SR_CgaCtaId ;  /* 0x00000000000479c3 */ /* 0x000e620000008800 */
[----:B------:R-:W-:Y:S01]  /*22970*/  ULOP3.LUT UR15, URZ, UR7, URZ, 0x33, !UPT ;  /* 0x000000073f0f7292 */ /* 0x000fe2000f8e333f */
[----:B------:R-:W-:Y:S01]  /*22980*/  MOV R9, 0x1 ;  /* 0x0000000100097802 */ /* 0x000fe20000000f00 */
[----:B------:R-:W-:Y:S01]  /*22990*/  IMAD.MOV.U32 R7, RZ, RZ, 0x1 ;  /* 0x00000001ff077424 */ /* 0x000fe200078e00ff */
[----:B------:R-:W-:Y:S01]  /*229a0*/  MOV R6, RZ ;  /* 0x000000ff00067202 */ /* 0x000fe20000000f00 */
[----:B------:R-:W-:Y:S01]  /*229b0*/  ULDC UR13, c[0x0][0x600] ;  /* 0x00018000000d7ab9 */ /* 0x000fe20000000800 */
[----:B------:R-:W-:Y:S01]  /*229c0*/  UMOV UR29, 0x5 ;  /* 0x00000005001d7882 */ /* 0x000fe20000000000 */
[----:B------:R-:W-:-:S02]  /*229d0*/  ULOP3.LUT UR44, UR38, 0x2, URZ, 0xfc, !UPT ;  /* 0x00000002262c7892 */ /* 0x000fc4000f8efc3f */
[----:B------:R-:W-:Y:S02]  /*229e0*/  UIADD3 UR13, UR13, -0x1, URZ ;  /* 0xffffffff0d0d7890 */ /* 0x000fe4000fffe03f */
[----:B------:R-:W-:Y:S01]  /*229f0*/  USHF.L.U32 UR14, UR9, UR14, URZ ;  /* 0x0000000e090e7299 */ /* 0x000fe2000800063f */
[----:B------:R-:W-:Y:S01]  /*22a00*/  ULDC.64 UR40, c[0x0][0x198] ;  /* 0x0000660000287ab9 */ /* 0x000fe20000000a00 */
[----:B0-----:R-:W-:-:S05]  /*22a10*/  VIADD R0, R0, 0x7f ;  /* 0x0000007f00007836 */ /* 0x001fca0000000000 */
[----:B------:R-:W-:Y:S01]  /*22a20*/  SHF.R.S32.HI R5, RZ, 0x1f, R0 ;  /* 0x0000001fff057819 */ /* 0x000fe20000011400 */
[----:B-1----:R-:W-:-:S03]  /*22a30*/  ULOP3.LUT UR6, UR4, 0x1, URZ, 0xc0, !UPT ;  /* 0x0000000104067892 */ /* 0x002fc6000f8ec03f */
[----:B------:R-:W-:Y:S01]  /*22a40*/  LEA.HI R0, R5, R0, RZ, 0x7 ;  /* 0x0000000005007211 */ /* 0x000fe200078f38ff */
[----:B------:R-:W-:Y:S02]  /*22a50*/  USHF.R.U32.HI UR45, URZ, 0x1, UR4 ;  /* 0x000000013f2d7899 */ /* 0x000fe40008011604 */
[----:B------:R-:W-:Y:S01]  /*22a60*/  USHF.L.U32 UR21, UR4, 0x7, URZ ;  /* 0x0000000704157899 */ /* 0x000fe2000800063f */
[----:B------:R-:W-:Y:S01]  /*22a70*/  SHF.R.S32.HI R0, RZ, 0x7, R0 ;  /* 0x00000007ff007819 */ /* 0x000fe20000011400 */
[----:B------:R-:W-:Y:S02]  /*22a80*/  USHF.L.U32 UR46, UR4, 0xd, URZ ;  /* 0x0000000d042e7899 */ /* 0x000fe4000800063f */
[----:B------:R-:W-:Y:S02]  /*22a90*/  ULOP3.LUT UR4, UR4, 0xfffffffe, URZ, 0xc0, !UPT ;  /* 0xfffffffe04047892 */ /* 0x000fe4000f8ec03f */
[----:B------:R-:W-:Y:S01]  /*22aa0*/  UISETP.GT.U32.AND UP0, UPT, UR6, 0xffff, UPT ;  /* 0x0000ffff0600788c */ /* 0x000fe2000bf04070 */
[----:B------:R-:W-:Y:S01]  /*22ab0*/  VIADD R16, R0, 0x1 ;  /* 0x0000000100107836 */ /* 0x000fe20000000000 */
[----:B------:R-:W-:-:S02]  /*22ac0*/  USHF.L.U32 UR22, UR9, UR4, URZ ;  /* 0x0000000409167299 */ /* 0x000fc4000800063f */
[----:B------:R-:W-:Y:S02]  /*22ad0*/  ULOP3.LUT UR7, UR4, 0x1, URZ, 0xfc, !UPT ;  /* 0x0000000104077892 */ /* 0x000fe4000f8efc3f */
[----:B------:R-:W-:Y:S02]  /*22ae0*/  UIMAD.WIDE.U32 UR4, UR5, UR8, URZ ;  /* 0x00000008050472a5 */ /* 0x000fe4000f8e003f */
[----:B------:R-:W-:Y:S01]  /*22af0*/  USEL UR6, UR6, 0xffff, !UP0 ;  /* 0x0000ffff06067887 */ /* 0x000fe2000c000000 */
[----:B------:R-:W-:Y:S01]  /*22b00*/  ULDC UR8, c[0x0][0x14] ;  /* 0x0000050000087ab9 */ /* 0x000fe20000000800 */
[----:B------:R-:W-:Y:S02]  /*22b10*/  USHF.L.U32 UR7, UR9, UR7, URZ ;  /* 0x0000000709077299 */ /* 0x000fe4000800063f */
[----:B------:R-:W-:Y:S02]  /*22b20*/  UIMAD.WIDE.U32 UR30, UR4, UR8, URZ ;  /* 0x00000008041e72a5 */ /* 0x000fe4000f8e003f */
[----:B------:R-:W-:-:S02]  /*22b30*/  UIMAD UR23, UR5, UR8, URZ ;  /* 0x00000008051772a4 */ /* 0x000fc4000f8e023f */
[----:B------:R-:W-:Y:S02]  /*22b40*/  ULOP3.LUT UR6, UR6, 0xffff, URZ, 0xc0, !UPT ;  /* 0x0000ffff06067892 */ /* 0x000fe4000f8ec03f */
[----:B------:R-:W-:Y:S02]  /*22b50*/  ULOP3.LUT UR21, UR21, 0x80, URZ, 0xc0, !UPT ;  /* 0x0000008015157892 */ /* 0x000fe4000f8ec03f */
[----:B------:R-:W-:Y:S02]  /*22b60*/  ULOP3.LUT UR22, UR22, UR7, URZ, 0xfc, !UPT ;  /* 0x0000000716167292 */ /* 0x000fe4000f8efc3f */
[----:B------:R-:W-:Y:S02]  /*22b70*/  UIADD3 UR23, UR31, UR23, URZ ;  /* 0x000000171f177290 */ /* 0x000fe4000fffe03f */
[----:B------:R-:W-:-:S12]  /*22b80*/  USHF.L.U32 UR29, UR29, UR6, URZ ;  /* 0x000000061d1d7299 */ /* 0x000fd8000800063f */
.L_x_559:
[----:B------:R-:W-:-:S03]  /*22b90*/  UMOV UR4, 0xffffffff ;  /* 0xffffffff00047882 */ /* 0x000fc60000000000 */
[----:B------:R-:W-:Y:S05]  /*22ba0*/  BRA.DIV UR4, `(.L_x_549) ;  /* 0x0000001204147947 */ /* 0x000fea000b800000 */
[----:B------:R-:W-:-:S13]  /*22bb0*/  ELECT P6, URZ, PT ;  /* 0x00000000003f782f */ /* 0x000fda00038c0000 */
.L_x_570:
[----:B------:R-:W0:Y:S01]  /*22bc0*/  LDC R4, c[0x0][0x28c] ;  /* 0x0000a300ff047b82 */ /* 0x000e220000000800 */
[----:B------:R-:W-:Y:S01]  /*22bd0*/  BSSY B1, `(.L_x_550) ;  /* 0x000004a000017945 */ /* 0x000fe20003800000 */
[----:B0-----:R-:W-:-:S13]  /*22be0*/  ISETP.LT.OR P6, PT, R4, 0x1, !P6 ;  /* 0x000000010400780c */ /* 0x001fda00077c1670 */
[----:B------:R-:W-:Y:S05]  /*22bf0*/  @P6 BRA `(.L_x_551) ;  /* 0x00000004001c6947 */ /* 0x000fea0003800000 */
[----:B------:R-:W-:Y:S01]  /*22c00*/  LEA R3, R3, UR45, 0x1 ;  /* 0x0000002d03037c11 */ /* 0x000fe2000f8e08ff */
[----:B------:R-:W-:Y:S01]  /*22c10*/  IMAD.MOV.U32 R13, RZ, RZ, RZ ;  /* 0x000000ffff0d7224 */ /* 0x000fe200078e00ff */
[----:B------:R-:W-:Y:S01]  /*22c20*/  LEA R2, R2, UR21, 0x8 ;  /* 0x0000001502027c11 */ /* 0x000fe2000f8e40ff */
[----:B------:R-:W-:Y:S01]  /*22c30*/  IMAD.MOV.U32 R5, RZ, RZ, R7 ;  /* 0x000000ffff057224 */ /* 0x000fe200078e0007 */
[----:B------:R-:W-:Y:S02]  /*22c40*/  SHF.L.U32 R3, R3, 0x7, RZ ;  /* 0x0000000703037819 */ /* 0x000fe400000006ff */
[----:B------:R-:W-:Y:S02]  /*22c50*/  MOV R4, R16 ;  /* 0x0000001000047202 */ /* 0x000fe40000000f00 */
[----:B------:R-:W-:-:S07]  /*22c60*/  MOV R8, R6 ;  /* 0x0000000600087202 */ /* 0x000fce0000000f00 */
.L_x_554:
[----:B------:R-:W0:Y:S01]  /*22c70*/  S2R R12, SR_CgaCtaId ;  /* 0x00000000000c7919 */ /* 0x000e220000008800 */
[----:B------:R-:W-:Y:S01]  /*22c80*/  MOV R11, 0x400 ;  /* 0x00000400000b7802 */ /* 0x000fe20000000f00 */
[----:B------:R-:W1:Y:S03]  /*22c90*/  S2R R14, SR_TID.X ;  /* 0x00000000000e7919 */ /* 0x000e660000002100 */
[----:B0-----:R-:W-:Y:S02]  /*22ca0*/  LEA R15, R12, R11, 0x18 ;  /* 0x0000000b0c0f7211 */ /* 0x001fe400078ec0ff */
[----:B------:R-:W-:Y:S02]  /*22cb0*/  SHF.L.U32 R11, R5, 0x1f, RZ ;  /* 0x0000001f050b7819 */ /* 0x000fe400000006ff */
[----:B-1----:R-:W-:Y:S01]  /*22cc0*/  LOP3.LUT P1, RZ, R14, 0x7f, RZ, 0xc0, !PT ;  /* 0x0000007f0eff7812 */ /* 0x002fe2000782c0ff */
[----:B------:R-:W-:-:S04]  /*22cd0*/  IMAD R12, R8, 0x8, R15 ;  /* 0x00000008080c7824 */ /* 0x000fc800078e020f */
[----:B------:R-:W0:Y:S02]  /*22ce0*/  SYNCS.PHASECHK.TRANS64.TRYWAIT P0, [R12+URZ+0x20], R11 ;  /* 0x0000200b0c0075a7 */ /* 0x000e24000800017f */
[----:B0-----:R-:W-:Y:S06]  /*22cf0*/  @!P0 BRA `(.L_x_552) ;  /* 0x0000000c00e08947 */ /* 0x001fec0003800000 */
.L_x_571:
[----:B0-----:R-:W0:Y:S01]  /*22d00*/  @!P1 LDC R11, c[0x0][0x500] ;  /* 0x00014000ff0b9b82 */ /* 0x001e220000000800 */
[----:B------:R-:W-:-:S04]  /*22d10*/  UPRMT UR4, UR44, 0x9910, URZ ;  /* 0x000099102c047896 */ /* 0x000fc8000800003f */
[----:B------:R-:W-:-:S06]  /*22d20*/  UISETP.NE.AND UP0, UPT, UR4, 0x2, UPT ;  /* 0x000000020400788c */ /* 0x000fcc000bf05270 */
[----:B------:R-:W-:Y:S01]  /*22d30*/  PLOP3.LUT P0, PT, PT, PT, UP0, 0x80, 0x0 ;  /* 0x000000000000781c */ /* 0x000fe20003f0f008 */
[----:B0-----:R0:W-:-:S12]  /*22d40*/  @!P1 SYNCS.ARRIVE.TRANS64 RZ, [R12+URZ], R11 ;  /* 0x0000000b0cff99a7 */ /* 0x0011d8000800003f */
[----:B------:R-:W-:Y:S05]  /*22d50*/  @P0 BRA `(.L_x_553) ;  /* 0x0000000000040947 */ /* 0x000fea0003800000 */
[----:B------:R-:W-:Y:S01]  /*22d60*/  BPT.TRAP 0x1 ;  /* 0x000000040000795c */ /* 0x000fe20000300000 */
.L_x_553:
[----:B------:R-:W-:Y:S01]  /*22d70*/  R2UR UR8, R8 ;  /* 0x00000000080872ca */ /* 0x000fe200000e0000 */
[----:B------:R-:W-:Y:S01]  /*22d80*/  VIADD R4, R4, 0xffffffff ;  /* 0xffffffff04047836 */ /* 0x000fe20000000000 */
[----:B------:R-:W-:Y:S01]  /*22d90*/  R2UR UR10, R15 ;  /* 0x000000000f0a72ca */ /* 0x000fe200000e0000 */
[----:B------:R-:W-:Y:S01]  /*22da0*/  UIADD3 UR4, UP0, UR40, 0xf0, URZ ;  /* 0x000000f028047890 */ /* 0x000fe2000ff1e03f */
[----:B------:R-:W-:Y:S01]  /*22db0*/  R2UR UR34, R13 ;  /* 0x000000000d2272ca */ /* 0x000fe200000e0000 */
[----:B------:R-:W-:Y:S01]  /*22dc0*/  UIADD3 UR42, UP1, UR40, 0x1f0, URZ ;  /* 0x000001f0282a7890 */ /* 0x000fe2000ff3e03f */
[----:B------:R-:W-:Y:S01]  /*22dd0*/  R2UR UR33, R12 ;  /* 0x000000000c2172ca */ /* 0x000fe200000e0000 */
[----:B------:R-:W-:Y:S01]  /*22de0*/  UIADD3.X UR5, URZ, UR41, URZ, UP0, !UPT ;  /* 0x000000293f057290 */ /* 0x000fe200087fe43f */
[----:B------:R-:W-:Y:S01]  /*22df0*/  R2UR UR35, R3 ;  /* 0x00000000032372ca */ /* 0x000fe200000e0000 */
[----:B------:R-:W-:Y:S01]  /*22e00*/  UPRMT UR37, URZ, 0x5410, UR29 ;  /* 0x000054103f257896 */ /* 0x000fe2000800001d */
[----:B------:R-:W-:Y:S01]  /*22e10*/  R2UR UR36, R10 ;  /* 0x000000000a2472ca */ /* 0x000fe200000e0000 */
[----:B------:R-:W-:Y:S01]  /*22e20*/  UIADD3.X UR43, URZ, UR41, URZ, UP1, !UPT ;  /* 0x000000293f2b7290 */ /* 0x000fe20008ffe43f */
[----:B------:R-:W-:Y:S01]  /*22e30*/  R2UR UR19, R2 ;  /* 0x00000000021372ca */ /* 0x000fe200000e0000 */
[----:B------:R-:W-:Y:S01]  /*22e40*/  USHF.L.U32 UR8, UR8, 0xf, URZ ;  /* 0x0000000f08087899 */ /* 0x000fe2000800063f */
[----:B------:R-:W-:Y:S01]  /*22e50*/  ISETP.GT.AND P1, PT, R4, 0x1, PT ;  /* 0x000000010400780c */ /* 0x000fe20003f24270 */
[----:B------:R-:W-:Y:S01]  /*22e60*/  UPRMT UR47, URZ, 0x5410, UR22 ;  /* 0x000054103f2f7896 */ /* 0x000fe20008000016 */
[----:B------:R-:W-:Y:S01]  /*22e70*/  IADD3 R8, R8, 0x1, RZ ;  /* 0x0000000108087810 */ /* 0x000fe20007ffe0ff */
[----:B------:R-:W-:Y:S01]  /*22e80*/  ULEA UR9, UR45, UR8, 0xd ;  /* 0x000000082d097291 */ /* 0x000fe2000f8e683f */
[----:B------:R-:W-:Y:S01]  /*22e90*/  IADD3 R13, R13, 0x80, RZ ;  /* 0x000000800d0d7810 */ /* 0x000fe20007ffe0ff */
[----:B------:R-:W-:Y:S01]  /*22ea0*/  ULOP3.LUT UR8, UR8, 0x2000, UR46, 0xf8, !UPT ;  /* 0x0000200008087892 */ /* 0x000fe2000f8ef82e */
[----:B------:R-:W-:Y:S01]  /*22eb0*/  ISETP.NE.AND P0, PT, R8, 0x4, PT ;  /* 0x000000040800780c */ /* 0x000fe20003f05270 */
[----:B------:R-:W-:-:S02]  /*22ec0*/  ULEA UR24, UR9, UR10, 0x1 ;  /* 0x0000000a09187291 */ /* 0x000fc4000f8e083f */
[----:B------:R-:W-:Y:S01]  /*22ed0*/  ULEA UR8, UR8, UR10, 0x1 ;  /* 0x0000000a08087291 */ /* 0x000fe2000f8e083f */
[----:B0-----:R-:W-:Y:S01]  /*22ee0*/  SEL R12, RZ, 0x1, P0 ;  /* 0x00000001ff0c7807 */ /* 0x001fe20000000000 */
[----:B------:R-:W-:Y:S01]  /*22ef0*/  UIADD3 UR32, UR24, 0x100, URZ ;  /* 0x0000010018207890 */ /* 0x000fe2000fffe03f */
[----:B------:R-:W-:Y:S01]  /*22f00*/  SEL R8, R8, RZ, P0 ;  /* 0x000000ff08087207 */ /* 0x000fe20000000000 */
[----:B------:R-:W-:Y:S01]  /*22f10*/  UIADD3 UR26, UR34, 0x40, URZ ;  /* 0x00000040221a7890 */ /* 0x000fe2000fffe03f */
[----:B------:R-:W-:Y:S01]  /*22f20*/  LOP3.LUT R5, R5, R12, RZ, 0x3c, !PT ;  /* 0x0000000c05057212 */ /* 0x000fe200078e3cff */
[----:B------:R-:W-:Y:S02]  /*22f30*/  UIADD3 UR24, UR24, 0x8100, URZ ;  /* 0x0000810018187890 */ /* 0x000fe4000fffe03f */
[----:B------:R-:W-:Y:S02]  /*22f40*/  UIADD3 UR16, UR8, 0x40100, URZ ;  /* 0x0004010008107890 */ /* 0x000fe4000fffe03f */
[----:B------:R-:W-:Y:S01]  /*22f50*/  UIADD3 UR8, UR8, 0x48100, URZ ;  /* 0x0004810008087890 */ /* 0x000fe2000fffe03f */
[----:B------:R-:W-:Y:S01]  /*22f60*/  UMOV UR6, 0x0 ;  /* 0x0000000000067882 */ /* 0x000fe20000000000 */
[----:B------:R-:W-:Y:S01]  /*22f70*/  UMOV UR7, 0x10000000 ;  /* 0x1000000000077882 */ /* 0x000fe20000000000 */
[----:B------:R-:W-:Y:S01]  /*22f80*/  UMOV UR25, UR33 ;  /* 0x0000002100197c82 */ /* 0x000fe20008000000 */
[----:B------:R-:W-:Y:S01]  /*22f90*/  UMOV UR27, UR35 ;  /* 0x00000023001b7c82 */ /* 0x000fe20008000000 */
[----:B------:R-:W-:Y:S01]  /*22fa0*/  UMOV UR28, UR36 ;  /* 0x00000024001c7c82 */ /* 0x000fe20008000000 */
[----:B------:R-:W-:Y:S01]  /*22fb0*/  UMOV UR17, UR33 ;  /* 0x0000002100117c82 */ /* 0x000fe20008000000 */
[----:B------:R-:W-:Y:S01]  /*22fc0*/  UMOV UR18, UR34 ;  /* 0x0000002200127c82 */ /* 0x000fe20008000000 */
[----:B------:R-:W-:Y:S01]  /*22fd0*/  UMOV UR20, UR36 ;  /* 0x0000002400147c82 */ /* 0x000fe20008000000 */
[----:B------:R0:W-:Y:S01]  /*22fe0*/  UTMALDG.3D.MULTICAST [UR32], [UR4], UR37, desc[UR6] ;  /* 0x00000620040073b4 */ /* 0x0001e20008011825 */
[----:B------:R-:W-:Y:S01]  /*22ff0*/  UMOV UR9, UR33 ;  /* 0x0000002100097c82 */ /* 0x000fe20008000000 */
[----:B------:R-:W-:Y:S01]  /*23000*/  UMOV UR11, UR19 ;  /* 0x00000013000b7c82 */ /* 0x000fe20008000000 */
[----:B------:R-:W-:Y:S01]  /*23010*/  UMOV UR12, UR36 ;  /* 0x00000024000c7c82 */ /* 0x000fe20008000000 */
[----:B------:R-:W-:Y:S01]  /*23020*/  UMOV UR10, UR26 ;  /* 0x0000001a000a7c82 */ /* 0x000fe20008000000 */
[----:B------:R0:W-:Y:S01]  /*23030*/  UTMALDG.3D.MULTICAST [UR24], [UR4], UR37, desc[UR6] ;  /* 0x00000618040073b4 */ /* 0x0001e20008011825 */
[----:B------:R0:W-:Y:S01]  /*23040*/  UTMALDG.3D.MULTICAST [UR16], [UR42], UR47, desc[UR6] ;  /* 0x000006102a0073b4 */ /* 0x0001e2000801182f */
[----:B------:R0:W-:Y:S02]  /*23050*/  UTMALDG.3D.MULTICAST [UR8], [UR42], UR47, desc[UR6] ;  /* 0x000006082a0073b4 */ /* 0x0001e4000801182f */
[----:B0-----:R-:W-:Y:S05]  /*23060*/  @P1 BRA `(.L_x_554) ;  /* 0xfffffffc00001947 */ /* 0x001fea000383ffff */
.L_x_551:
[----:B------:R-:W-:Y:S05]  /*23070*/  BSYNC B1 ;  /* 0x0000000000017941 */ /* 0x000fea0003800000 */
.L_x_550:
[----:B------:R-:W2:Y:S01]  /*23080*/  LDL.LU R15, [R1+0x200] ;  /* 0x00020000010f7983 */ /* 0x000ea20000300800 */
[----:B------:R-:W-:Y:S01]  /*23090*/  LOP3.LUT P2, RZ, R9, 0xff, RZ, 0xc0, !PT ;  /* 0x000000ff09ff7812 */ /* 0x000fe2000784c0ff */
[----:B------:R-:W-:Y:S01]  /*230a0*/  IMAD.IADD R6, R0, 0x1, R6 ;  /* 0x0000000100067824 */ /* 0x000fe200078e0206 */
[----:B------:R-:W-:Y:S01]  /*230b0*/  ULDC.64 UR4, c[0x0][0x650] ;  /* 0x0001940000047ab9 */ /* 0x000fe20000000a00 */
[----:B------:R-:W3:Y:S01]  /*230c0*/  LDL.LU R14, [R1+0x204] ;  /* 0x00020400010e7983 */ /* 0x000ee20000300800 */
[----:B------:R-:W-:Y:S01]  /*230d0*/  BSSY B1, `(.L_x_555) ;  /* 0x0000074000017945 */ /* 0x000fe20003800000 */
[----:B------:R-:W-:Y:S02]  /*230e0*/  MOV R10, 0xffffffff ;  /* 0xffffffff000a7802 */ /* 0x000fe40000000f00 */
[----:B------:R-:W-:Y:S02]  /*230f0*/  SHF.R.U32.HI R2, RZ, 0x2, R6 ;  /* 0x00000002ff027819 */ /* 0x000fe40000011606 */
[----:B------:R-:W-:-:S02]  /*23100*/  ISETP.GT.U32.AND P0, PT, R6, 0x3, PT ;  /* 0x000000030600780c */ /* 0x000fc40003f04070 */
[----:B------:R-:W-:Y:S02]  /*23110*/  LOP3.LUT R2, R2, 0x1, RZ, 0xc0, !PT ;  /* 0x0000000102027812 */ /* 0x000fe400078ec0ff */
[----:B------:R-:W0:Y:S01]  /*23120*/  @P2 S2R R3, SR_CgaCtaId ;  /* 0x0000000000032919 */ /* 0x000e220000008800 */
[----:B------:R-:W-:Y:S02]  /*23130*/  ISETP.LT.U32.AND P0, PT, R0, 0x4, P0 ;  /* 0x000000040000780c */ /* 0x000fe40000701070 */
[----:B------:R-:W-:Y:S02]  /*23140*/  ISETP.NE.U32.AND P1, PT, R2, 0x1, PT ;  /* 0x000000010200780c */ /* 0x000fe40003f25070 */
[----:B------:R-:W-:Y:S02]  /*23150*/  @P2 MOV R2, 0x400 ;  /* 0x0000040000022802 */ /* 0x000fe40000000f00 */
[----:B------:R-:W-:Y:S02]  /*23160*/  ISETP.GT.U32.AND P1, PT, R0, 0x3, !P1 ;  /* 0x000000030000780c */ /* 0x000fe40004f24070 */
[----:B------:R-:W-:-:S02]  /*23170*/  LOP3.LUT R6, R6, 0x3, RZ, 0xc0, !PT ;  /* 0x0000000306067812 */ /* 0x000fc400078ec0ff */
[----:B------:R-:W-:Y:S02]  /*23180*/  PRMT R4, RZ, 0x7610, R4 ;  /* 0x00007610ff047816 */ /* 0x000fe40000000004 */
[----:B------:R-:W-:Y:S02]  /*23190*/  PRMT R9, RZ, 0x7610, R9 ;  /* 0x00007610ff097816 */ /* 0x000fe40000000009 */
[----:B0-----:R-:W-:Y:S02]  /*231a0*/  @P2 LEA R2, R3, R2, 0x18 ;  /* 0x0000000203022211 */ /* 0x001fe400078ec0ff */
[----:B------:R-:W-:Y:S02]  /*231b0*/  SEL R3, RZ, 0x1, !P1 ;  /* 0x00000001ff037807 */ /* 0x000fe40004800000 */
[----:B------:R0:W-:Y:S02]  /*231c0*/  @P2 SYNCS.ARRIVE.TRANS64.A1T0 RZ, [R2+URZ+0x58], RZ ;  /* 0x000058ff02ff29a7 */ /* 0x0001e4000810003f */
[----:B0-----:R-:W-:-:S04]  /*231d0*/  SEL R2, RZ, 0x1, !P0 ;  /* 0x00000001ff027807 */ /* 0x001fc80004000000 */
[----:B------:R-:W-:Y:S01]  /*231e0*/  LOP3.LUT R7, R3, R7, R2, 0x96, !PT ;  /* 0x0000000703077212 */ /* 0x000fe200078e9602 */
[----:B------:R-:W-:Y:S01]  /*231f0*/  IMAD.MOV.U32 R2, RZ, RZ, -0x1 ;  /* 0xffffffffff027424 */ /* 0x000fe200078e00ff */
[----:B------:R-:W-:Y:S02]  /*23200*/  MOV R3, 0xffffffff ;  /* 0xffffffff00037802 */ /* 0x000fe40000000f00 */
[----:B---3--:R-:W-:-:S04]  /*23210*/  IADD3 R14, P0, R14, UR30, RZ ;  /* 0x0000001e0e0e7c10 */ /* 0x008fc8000ff1e0ff */
[----:B--2---:R-:W-:Y:S01]  /*23220*/  IADD3.X R15, R15, UR23, RZ, P0, !PT ;  /* 0x000000170f0f7c10 */ /* 0x004fe200087fe4ff */
[----:B------:R0:W-:Y:S01]  /*23230*/  STL [R1+0x204], R14 ;  /* 0x0002040e01007387 */ /* 0x0001e20000100800 */
[----:B------:R-:W-:-:S03]  /*23240*/  ISETP.GE.U32.AND P0, PT, R14, UR4, PT ;  /* 0x000000040e007c0c */ /* 0x000fc6000bf06070 */
[----:B------:R0:W-:Y:S01]  /*23250*/  STL [R1+0x200], R15 ;  /* 0x0002000f01007387 */ /* 0x0001e20000100800 */
[----:B------:R-:W-:-:S13]  /*23260*/  ISETP.GE.U32.AND.EX P0, PT, R15, UR5, PT, P0 ;  /* 0x000000050f007c0c */ /* 0x000fda000bf06100 */
[----:B0-----:R-:W-:Y:S05]  /*23270*/  @P0 BRA `(.L_x_556) ;  /* 0x0000000400640947 */ /* 0x001fea0003800000 */
[----:B------:R-:W0:Y:S01]  /*23280*/  S2R R8, SR_CTAID.X ;  /* 0x0000000000087919 */ /* 0x000e220000002500 */
[----:B------:R-:W-:Y:S01]  /*23290*/  ULDC UR4, c[0x0][0x150] ;  /* 0x0000540000047ab9 */ /* 0x000fe20000000800 */
[----:B------:R-:W1:Y:S01]  /*232a0*/  LDC R3, c[0x0][0x144] ;  /* 0x00005100ff037b82 */ /* 0x000e620000000800 */
[----:B------:R-:W-:Y:S01]  /*232b0*/  UISETP.NE.AND UP0, UPT, UR39, URZ, UPT ;  /* 0x0000003f2700728c */ /* 0x000fe2000bf05270 */
[----:B------:R-:W2:Y:S01]  /*232c0*/  S2R R5, SR_CTAID.Y ;  /* 0x0000000000057919 */ /* 0x000ea20000002600 */
[----:B------:R-:W-:-:S04]  /*232d0*/  ULDC UR7, c[0x0][0x630] ;  /* 0x00018c0000077ab9 */ /* 0x000fc80000000800 */
[----:B------:R-:W-:Y:S01]  /*232e0*/  PLOP3.LUT P0, PT, PT, PT, UP0, 0x80, 0x0 ;  /* 0x000000000000781c */ /* 0x000fe20003f0f008 */
[----:B------:R-:W3:Y:S01]  /*232f0*/  LDC R12, c[0x0][0x148] ;  /* 0x00005200ff0c7b82 */ /* 0x000ee20000000800 */
[----:B0-----:R-:W-:Y:S02]  /*23300*/  I2FP.F32.U32 R2, R8 ;  /* 0x0000000800027245 */ /* 0x001fe40000201000 */
[----:B--2---:R-:W-:-:S03]  /*23310*/  I2FP.F32.U32 R4, R5 ;  /* 0x0000000500047245 */ /* 0x004fc60000201000 */
[----:B------:R-:W-:Y:S01]  /*23320*/  FMUL R2, R2, UR4 ;  /* 0x0000000402027c20 */ /* 0x000fe20008400000 */
[----:B------:R-:W-:Y:S02]  /*23330*/  ULDC UR4, c[0x0][0x154] ;  /* 0x0000550000047ab9 */ /* 0x000fe40000000800 */
[----:B------:R-:W-:Y:S01]  /*23340*/  FMUL R10, R4, UR4 ;  /* 0x00000004040a7c20 */ /* 0x000fe20008400000 */
[----:B------:R-:W-:Y:S02]  /*23350*/  ULDC.64 UR4, c[0x0][0x628] ;  /* 0x00018a0000047ab9 */ /* 0x000fe40000000a00 */
[----:B------:R-:W0:Y:S08]  /*23360*/  F2I.U32.TRUNC.NTZ R2, R2 ;  /* 0x0000000200027305 */ /* 0x000e30000020f000 */
[----:B------:R-:W2:Y:S01]  /*23370*/  F2I.U32.TRUNC.NTZ R10, R10 ;  /* 0x0000000a000a7305 */ /* 0x000ea2000020f000 */
[----:B0-----:R-:W-:-:S02]  /*23380*/  IMAD.MOV R4, RZ, RZ, -R2 ;  /* 0x000000ffff047224 */ /* 0x001fc400078e0a02 */
[----:B------:R-:W-:Y:S02]  /*23390*/  IMAD.MOV.U32 R2, RZ, RZ, R14 ;  /* 0x000000ffff027224 */ /* 0x000fe400078e000e */
[----:B-1----:R-:W-:Y:S01]  /*233a0*/  IMAD R8, R3, R4, R8 ;  /* 0x0000000403087224 */ /* 0x002fe200078e0208 */
[----:B--2---:R-:W-:-:S05]  /*233b0*/  IADD3 R3, -R10, RZ, RZ ;  /* 0x000000ff0a037210 */ /* 0x004fca0007ffe1ff */
[----:B---3--:R-:W-:Y:S01]  /*233c0*/  @P0 IMAD R8, R12, R3, R5 ;  /* 0x000000030c080224 */ /* 0x008fe200078e0205 */
[----:B------:R-:W-:Y:S02]  /*233d0*/  ISETP.NE.U32.AND P0, PT, RZ, UR4, PT ;  /* 0x00000004ff007c0c */ /* 0x000fe4000bf05070 */
[----:B------:R-:W-:Y:S02]  /*233e0*/  MOV R3, R15 ;  /* 0x0000000f00037202 */ /* 0x000fe40000000f00 */
[----:B------:R-:W-:-:S13]  /*233f0*/  ISETP.NE.AND.EX P0, PT, RZ, UR5, PT, P0 ;  /* 0x00000005ff007c0c */ /* 0x000fda000bf05300 */
[----:B------:R-:W-:Y:S05]  /*23400*/  @!P0 BRA `(.L_x_557) ;  /* 0x0000000000288947 */ /* 0x000fea0003800000 */
[----:B------:R-:W-:Y:S02]  /*23410*/  ULDC UR6, c[0x0][0x634] ;  /* 0x00018d0000067ab9 */ /* 0x000fe40000000800 */
[----:B------:R-:W-:-:S05]  /*23420*/  IADD3 R3, P0, R14, UR6, RZ ;  /* 0x000000060e037c10 */ /* 0x000fca000ff1e0ff */
[----:B------:R-:W-:-:S04]  /*23430*/  IMAD.X R11, RZ, RZ, R15, P0 ;  /* 0x000000ffff0b7224 */ /* 0x000fc800000e060f */
[----:B------:R-:W-:-:S04]  /*23440*/  IMAD.WIDE.U32 R4, R11, UR4, RZ ;  /* 0x000000040b047c25 */ /* 0x000fc8000f8e00ff */
[----:B------:R-:W-:-:S04]  /*23450*/  IMAD.WIDE.U32 R4, P0, R3, UR5, R4 ;  /* 0x0000000503047c25 */ /* 0x000fc8000f800004 */
[----:B------:R-:W-:-:S04]  /*23460*/  IMAD.WIDE.U32 R2, R3, UR4, RZ ;  /* 0x0000000403027c25 */ /* 0x000fc8000f8e00ff */
[----:B------:R-:W-:Y:S01]  /*23470*/  IMAD.MOV.U32 R2, RZ, RZ, R5 ;  /* 0x000000ffff027224 */ /* 0x000fe200078e0005 */
[----:B------:R-:W-:Y:S02]  /*23480*/  IADD3 RZ, P1, R3, R4, RZ ;  /* 0x0000000403ff7210 */ /* 0x000fe40007f3e0ff */
[----:B------:R-:W-:-:S03]  /*23490*/  IADD3.X R3, RZ, RZ, RZ, P0, !PT ;  /* 0x000000ffff037210 */ /* 0x000fc600007fe4ff */
[----:B------:R-:W-:-:S08]  /*234a0*/  IMAD.WIDE.U32.X R2, R11, UR5, R2, P1 ;  /* 0x000000050b027c25 */ /* 0x000fd000088e0402 */
.L_x_557:
[--C-:B------:R-:W-:Y:S01]  /*234b0*/  SHF.R.U64 R10, R2, UR7, R3.reuse ;  /* 0x00000007020a7c19 */ /* 0x100fe20008001203 */
[----:B------:R-:W-:Y:S01]  /*234c0*/  ULDC.64 UR4, c[0x0][0x620] ;  /* 0x0001880000047ab9 */ /* 0x000fe20000000a00 */
[----:B------:R-:W-:Y:S01]  /*234d0*/  SHF.R.U32.HI R2, RZ, UR7, R3 ;  /* 0x00000007ff027c19 */ /* 0x000fe20008011603 */
[----:B------:R-:W-:Y:S01]  /*234e0*/  ULDC.64 UR6, c[0x0][0x640] ;  /* 0x0001900000067ab9 */ /* 0x000fe20000000a00 */
[----:B------:R-:W-:Y:S02]  /*234f0*/  IADD3 R11, P0, RZ, -R10, RZ ;  /* 0x8000000aff0b7210 */ /* 0x000fe40007f1e0ff */
[----:B------:R-:W-:Y:S02]  /*23500*/  MOV R3, R15 ;  /* 0x0000000f00037202 */ /* 0x000fe40000000f00 */
[----:B------:R-:W-:Y:S02]  /*23510*/  IADD3.X R2, RZ, ~R2, RZ, P0, !PT ;  /* 0x80000002ff027210 */ /* 0x000fe400007fe4ff */
[----:B------:R-:W-:-:S03]  /*23520*/  ISETP.NE.U32.AND P0, PT, RZ, UR6, PT ;  /* 0x00000006ff007c0c */ /* 0x000fc6000bf05070 */
[----:B------:R-:W-:Y:S01]  /*23530*/  IMAD R2, R2, UR4, RZ ;  /* 0x0000000402027c24 */ /* 0x000fe2000f8e02ff */
[----:B------:R-:W-:-:S03]  /*23540*/  ISETP.NE.AND.EX P0, PT, RZ, UR7, PT, P0 ;  /* 0x00000007ff007c0c */ /* 0x000fc6000bf05300 */
[----:B------:R-:W-:Y:S02]  /*23550*/  IMAD R5, R11, UR5, R2 ;  /* 0x000000050b057c24 */ /* 0x000fe4000f8e0202 */
[----:B------:R-:W-:-:S04]  /*23560*/  IMAD.MOV.U32 R2, RZ, RZ, R14 ;  /* 0x000000ffff027224 */ /* 0x000fc800078e000e */
[----:B------:R-:W-:Y:S01]  /*23570*/  IMAD.WIDE.U32 R2, R11, UR4, R2 ;  /* 0x000000040b027c25 */ /* 0x000fe2000f8e0002 */
[----:B------:R-:W-:-:S03]  /*23580*/  ULDC UR4, c[0x0][0x618] ;  /* 0x0001860000047ab9 */ /* 0x000fc60000000800 */
[----:B------:R-:W-:-:S05]  /*23590*/  IMAD.IADD R3, R3, 0x1, R5 ;  /* 0x0000000103037824 */ /* 0x000fca00078e0205 */
[--C-:B------:R-:W-:Y:S02]  /*235a0*/  SHF.R.U64 R11, R2, UR4, R3.reuse ;  /* 0x00000004020b7c19 */ /* 0x100fe40008001203 */
[----:B------:R-:W-:Y:S01]  /*235b0*/  SHF.R.U32.HI R2, RZ, UR4, R3 ;  /* 0x00000004ff027c19 */ /* 0x000fe20008011603 */
[----:B------:R-:W-:-:S03]  /*235c0*/  ULDC UR4, c[0x0][0x608] ;  /* 0x0001820000047ab9 */ /* 0x000fc60000000800 */
[--C-:B------:R-:W-:Y:S02]  /*235d0*/  SHF.R.U32.HI R3, RZ, UR4, R2.reuse ;  /* 0x00000004ff037c19 */ /* 0x100fe40008011602 */
[----:B------:R-:W-:Y:S01]  /*235e0*/  SHF.R.U64 R12, R11, UR4, R2 ;  /* 0x000000040b0c7c19 */ /* 0x000fe20008001202 */
[----:B------:R-:W-:Y:S02]  /*235f0*/  ULDC UR4, c[0x0][0x658] ;  /* 0x0001960000047ab9 */ /* 0x000fe40000000800 */
[--C-:B------:R-:W-:Y:S02]  /*23600*/  SHF.R.U32.HI R14, RZ, UR4, R3.reuse ;  /* 0x00000004ff0e7c19 */ /* 0x100fe40008011603 */
[----:B------:R-:W-:-:S03]  /*23610*/  SHF.R.U64 R13, R12, UR4, R3 ;  /* 0x000000040c0d7c19 */ /* 0x000fc60008001203 */
[----:B------:R-:W-:Y:S01]  /*23620*/  IMAD.MOV.U32 R3, RZ, RZ, R14 ;  /* 0x000000ffff037224 */ /* 0x000fe200078e000e */
[----:B------:R-:W-:Y:S01]  /*23630*/  MOV R2, R13 ;  /* 0x0000000d00027202 */ /* 0x000fe20000000f00 */
[----:B------:R-:W-:Y:S06]  /*23640*/  @!P0 BRA `(.L_x_558) ;  /* 0x0000000000288947 */ /* 0x000fec0003800000 */
[----:B------:R-:W-:Y:S02]  /*23650*/  ULDC UR4, c[0x0][0x64c] ;  /* 0x0001930000047ab9 */ /* 0x000fe40000000800 */
[----:B------:R-:W-:-:S04]  /*23660*/  IADD3 R3, P0, R13, UR4, RZ ;  /* 0x000000040d037c10 */ /* 0x000fc8000ff1e0ff */
[----:B------:R-:W-:-:S05]  /*23670*/  IADD3.X R14, RZ, R14, RZ, P0, !PT ;  /* 0x0000000eff0e7210 */ /* 0x000fca00007fe4ff */
[----:B------:R-:W-:-:S04]  /*23680*/  IMAD.WIDE.U32 R4, R14, UR6, RZ ;  /* 0x000000060e047c25 */ /* 0x000fc8000f8e00ff */
[----:B------:R-:W-:-:S04]  /*23690*/  IMAD.WIDE.U32 R4, P0, R3, UR7, R4 ;  /* 0x0000000703047c25 */ /* 0x000fc8000f800004 */
[----:B------:R-:W-:Y:S01]  /*236a0*/  IMAD.WIDE.U32 R2, R3, UR6, RZ ;  /* 0x0000000603027c25 */ /* 0x000fe2000f8e00ff */
[----:B------:R-:W-:-:S04]  /*236b0*/  MOV R2, R5 ;  /* 0x0000000500027202 */ /* 0x000fc80000000f00 */
[----:B------:R-:W-:Y:S01]  /*236c0*/  IADD3 RZ, P1, R3, R4, RZ ;  /* 0x0000000403ff7210 */ /* 0x000fe20007f3e0ff */
[----:B------:R-:W-:-:S04]  /*236d0*/  IMAD.X R3, RZ, RZ, RZ, P0 ;  /* 0x000000ffff037224 */ /* 0x000fc800000e06ff */
[----:B------:R-:W-:-:S08]  /*236e0*/  IMAD.WIDE.U32.X R2, R14, UR7, R2, P1 ;  /* 0x000000070e027c25 */ /* 0x000fd000088e0402 */
.L_x_558:
[----:B------:R-:W-:Y:S01]  /*236f0*/  ULDC UR4, c[0x0][0x648] ;  /* 0x0001920000047ab9 */ /* 0x000fe20000000800 */
[----:B------:R-:W-:Y:S01]  /*23700*/  LOP3.LUT R12, R12, UR15, RZ, 0xc0, !PT ;  /* 0x0000000f0c0c7c12 */ /* 0x000fe2000f8ec0ff */
[----:B------:R-:W-:Y:S01]  /*23710*/  UISETP.NE.AND UP0, UPT, UR39, URZ, UPT ;  /* 0x0000003f2700728c */ /* 0x000fe2000bf05270 */
[----:B------:R-:W-:Y:S01]  /*23720*/  SHF.R.U64 R3, R2, UR4, R3 ;  /* 0x0000000402037c19 */ /* 0x000fe20008001203 */
[----:B------:R-:W-:Y:S01]  /*23730*/  ULDC UR4, c[0x0][0x638] ;  /* 0x00018e0000047ab9 */ /* 0x000fe20000000800 */
[----:B------:R-:W-:-:S03]  /*23740*/  MOV R4, 0x1 ;  /* 0x0000000100047802 */ /* 0x000fc60000000f00 */
[----:B------:R-:W-:Y:S01]  /*23750*/  IMAD.MOV R2, RZ, RZ, -R3 ;  /* 0x000000ffff027224 */ /* 0x000fe200078e0a03 */
[----:B------:R-:W-:Y:S01]  /*23760*/  PLOP3.LUT P0, PT, PT, PT, UP0, 0x40, 0x0 ;  /* 0x000000000000781c */ /* 0x000fe20003f0e808 */
[----:B------:R-:W-:Y:S01]  /*23770*/  IMAD R5, R3, UR14, R12 ;  /* 0x0000000e03057c24 */ /* 0x000fe2000f8e020c */
[----:B------:R-:W-:Y:S01]  /*23780*/  PLOP3.LUT P1, PT, PT, PT, UP0, 0x40, 0x0 ;  /* 0x000000000000781c */ /* 0x000fe20003f2e808 */
[----:B------:R-:W-:Y:S01]  /*23790*/  IMAD R13, R2, UR4, R13 ;  /* 0x00000004020d7c24 */ /* 0x000fe2000f8e020d */
[----:B------:R-:W-:Y:S01]  /*237a0*/  ULDC UR4, c[0x0][0x610] ;  /* 0x0001840000047ab9 */ /* 0x000fe20000000800 */
[----:B------:R-:W-:Y:S01]  /*237b0*/  LOP3.LUT R2, R11, UR13, RZ, 0xc0, !PT ;  /* 0x0000000d0b027c12 */ /* 0x000fe2000f8ec0ff */
[----:B------:R-:W-:Y:S01]  /*237c0*/  IMAD R8, R5, UR4, R8 ;  /* 0x0000000405087c24 */ /* 0x000fe2000f8e0208 */
[----:B------:R-:W-:-:S03]  /*237d0*/  ULDC UR4, c[0x0][0x600] ;  /* 0x0001800000047ab9 */ /* 0x000fc60000000800 */
[----:B------:R-:W-:-:S05]  /*237e0*/  IMAD R13, R13, UR4, R2 ;  /* 0x000000040d0d7c24 */ /* 0x000fca000f8e0202 */
[----:B------:R-:W-:Y:S02]  /*237f0*/  SEL R2, R13, R8, P0 ;  /* 0x000000080d027207 */ /* 0x000fe40000000000 */
[----:B------:R-:W-:-:S07]  /*23800*/  SEL R3, R8, R13, P1 ;  /* 0x0000000d08037207 */ /* 0x000fce0000800000 */
.L_x_556:
[----:B------:R-:W-:Y:S05]  /*23810*/  BSYNC B1 ;  /* 0x0000000000017941 */ /* 0x000fea0003800000 */
.L_x_555:
[----:B------:R-:W-:-:S13]  /*23820*/  LOP3.LUT P0, RZ, R4, 0xff, RZ, 0xc0, !PT ;  /* 0x000000ff04ff7812 */ /* 0x000fda000780c0ff */
[----:B------:R-:W-:Y:S05]  /*23830*/  @P0 BRA `(.L_x_559) ;  /* 0xfffffff000d40947 */ /* 0x000fea000383ffff */
[----:B------:R-:W-:Y:S05]  /*23840*/  BSYNC B0 ;  /* 0x0000000000007941 */ /* 0x000fea0003800000 */
.L_x_548:
[----:B------:R-:W-:-:S03]  /*23850*/  UMOV UR4, 0xffffffff ;  /* 0xffffffff00047882 */ /* 0x000fc60000000000 */
[----:B------:R-:W-:Y:S05]  /*23860*/  BRA.DIV UR4, `(.L_x_560) ;  /* 0x0000000604187947 */ /* 0x000fea000b800000 */
[----:B------:R-:W-:-:S13]  /*23870*/  ELECT P6, URZ, PT ;  /* 0x00000000003f782f */ /* 0x000fda00038c0000 */
.L_x_574:
[----:B------:R-:W-:Y:S04]  /*23880*/  BSSY B0, `(.L_x_561) ;  /* 0x000002c000007945 */ /* 0x000fe80003800000 */
[----:B------:R-:W-:Y:S05]  /*23890*/  @!P6 BRA `(.L_x_562) ;  /* 0x0000000000a8e947 */ /* 0x000fea0003800000 */
[----:B------:R-:W-:-:S04]  /*238a0*/  ULOP3.LUT UR4, UR38, 0x2, URZ, 0xfc, !UPT ;  /* 0x0000000226047892 */ /* 0x000fc8000f8efc3f */
[----:B------:R-:W-:-:S06]  /*238b0*/  UISETP.NE.AND UP0, UPT, UR4, 0x3, UPT ;  /* 0x000000030400788c */ /* 0x000fcc000bf05270 */
[----:B------:R-:W-:-:S13]  /*238c0*/  PLOP3.LUT P0, PT, PT, PT, UP0, 0x80, 0x0 ;  /* 0x000000000000781c */ /* 0x000fda0003f0f008 */
[----:B------:R-:W-:Y:S05]  /*238d0*/  @!P0 BRA `(.L_x_563) ;  /* 0x0000000000048947 */ /* 0x000fea0003800000 */
[----:B------:R-:W-:Y:S01]  /*238e0*/  BPT.TRAP 0x1 ;  /* 0x000000040000795c */ /* 0x000fe20000300000 */
.L_x_563:
[----:B------:R-:W0:Y:S01]  /*238f0*/  S2R R3, SR_CgaCtaId ;  /* 0x0000000000037919 */ /* 0x000e220000008800 */
[----:B------:R-:W-:-:S04]  /*23900*/  MOV R0, 0x400 ;  /* 0x0000040000007802 */ /* 0x000fc80000000f00 */
[----:B0-----:R-:W-:Y:S02]  /*23910*/  LEA R3, R3, R0, 0x18 ;  /* 0x0000000003037211 */ /* 0x001fe400078ec0ff */
[----:B------:R-:W-:-:S03]  /*23920*/  SHF.L.U32 R0, R7, 0x1f, RZ ;  /* 0x0000001f07007819 */ /* 0x000fc600000006ff */
[----:B------:R-:W-:-:S05]  /*23930*/  VIADD R3, R3, 0x20 ;  /* 0x0000002003037836 */ /* 0x000fca0000000000 */
[----:B------:R-:W-:-:S04]  /*23940*/  LEA R5, R6, R3, 0x3 ;  /* 0x0000000306057211 */ /* 0x000fc800078e18ff */
[----:B------:R-:W0:Y:S02]  /*23950*/  SYNCS.PHASECHK.TRANS64.TRYWAIT P0, [R5+URZ], R0 ;  /* 0x00000000050075a7 */ /* 0x000e24000800017f */
[----:B0-----:R-:W-:Y:S05]  /*23960*/  @!P0 BRA `(.L_x_564) ;  /* 0x0000000000f88947 */ /* 0x001fea0003800000 */
.L_x_575:
[----:B------:R-:W-:-:S05]  /*23970*/  VIADD R6, R6, 0x1 ;  /* 0x0000000106067836 */ /* 0x000fca0000000000 */
[----:B------:R-:W-:-:S04]  /*23980*/  ISETP.NE.AND P0, PT, R6, 0x4, PT ;  /* 0x000000040600780c */ /* 0x000fc80003f05270 */
[----:B0-----:R-:W-:Y:S02]  /*23990*/  SEL R0, RZ, 0x1, P0 ;  /* 0x00000001ff007807 */ /* 0x001fe40000000000 */
[----:B------:R-:W-:Y:S02]  /*239a0*/  SEL R6, R6, RZ, P0 ;  /* 0x000000ff06067207 */ /* 0x000fe40000000000 */
[----:B------:R-:W-:Y:S02]  /*239b0*/  LOP3.LUT R7, R7, R0, RZ, 0x3c, !PT ;  /* 0x0000000007077212 */ /* 0x000fe400078e3cff */
[----:B------:R-:W-:Y:S02]  /*239c0*/  LEA R5, R6, R3, 0x3 ;  /* 0x0000000306057211 */ /* 0x000fe400078e18ff */
[----:B------:R-:W-:-:S04]  /*239d0*/  SHF.L.U32 R0, R7, 0x1f, RZ ;  /* 0x0000001f07007819 */ /* 0x000fc800000006ff */
[----:B------:R-:W0:Y:S02]  /*239e0*/  SYNCS.PHASECHK.TRANS64.TRYWAIT P0, [R5+URZ], R0 ;  /* 0x00000000050075a7 */ /* 0x000e24000800017f */
[----:B0-----:R-:W-:Y:S05]  /*239f0*/  @!P0 BRA `(.L_x_565) ;  /* 0x0000000000e88947 */ /* 0x001fea0003800000 */
.L_x_576:
[----:B0-----:R-:W-:-:S05]  /*23a00*/  VIADD R0, R6, 0x1 ;  /* 0x0000000106007836 */ /* 0x001fca0000000000 */
[----:B------:R-:W-:-:S04]  /*23a10*/  ISETP.NE.AND P0, PT, R0, 0x4, PT ;  /* 0x000000040000780c */ /* 0x000fc80003f05270 */
[----:B------:R-:W-:Y:S02]  /*23a20*/  SEL R2, RZ, 0x1, P0 ;  /* 0x00000001ff027807 */ /* 0x000fe40000000000 */
[----:B------:R-:W-:Y:S02]  /*23a30*/  SEL R4, R0, RZ, P0 ;  /* 0x000000ff00047207 */ /* 0x000fe40000000000 */
[----:B------:R-:W-:Y:S02]  /*23a40*/  LOP3.LUT R7, R7, R2, RZ, 0x3c, !PT ;  /* 0x0000000207077212 */ /* 0x000fe400078e3cff */
[----:B------:R-:W-:Y:S02]  /*23a50*/  LEA R5, R4, R3, 0x3 ;  /* 0x0000000304057211 */ /* 0x000fe400078e18ff */
[----:B------:R-:W-:-:S04]  /*23a60*/  SHF.L.U32 R0, R7, 0x1f, RZ ;  /* 0x0000001f07007819 */ /* 0x000fc800000006ff */
[----:B------:R-:W0:Y:S02]  /*23a70*/  SYNCS.PHASECHK.TRANS64.TRYWAIT P0, [R5+URZ], R0 ;  /* 0x00000000050075a7 */ /* 0x000e24000800017f */
[----:B0-----:R-:W-:Y:S05]  /*23a80*/  @!P0 BRA `(.L_x_566) ;  /* 0x0000000000d88947 */ /* 0x001fea0003800000 */
.L_x_577:
[----:B0-----:R-:W-:-:S05]  /*23a90*/  VIADD R0, R4, 0x1 ;  /* 0x0000000104007836 */ /* 0x001fca0000000000 */
[----:B------:R-:W-:-:S04]  /*23aa0*/  ISETP.NE.AND P0, PT, R0, 0x4, PT ;  /* 0x000000040000780c */ /* 0x000fc80003f05270 */
[----:B------:R-:W-:Y:S02]  /*23ab0*/  SEL R2, RZ, 0x1, P0 ;  /* 0x00000001ff027807 */ /* 0x000fe40000000000 */
[----:B------:R-:W-:Y:S02]  /*23ac0*/  SEL R0, R0, RZ, P0 ;  /* 0x000000ff00007207 */ /* 0x000fe40000000000 */
[----:B------:R-:W-:Y:S02]  /*23ad0*/  LOP3.LUT R2, R7, R2, RZ, 0x3c, !PT ;  /* 0x0000000207027212 */ /* 0x000fe400078e3cff */
[----:B------:R-:W-:Y:S02]  /*23ae0*/  LEA R3, R0, R3, 0x3 ;  /* 0x0000000300037211 */ /* 0x000fe400078e18ff */
[----:B------:R-:W-:-:S07]  /*23af0*/  SHF.L.U32 R0, R2, 0x1f, RZ ;  /* 0x0000001f02007819 */ /* 0x000fce00000006ff */
.L_x_567:
[----:B0-----:R0:W1:Y:S02]  /*23b00*/  SYNCS.PHASECHK.TRANS64.TRYWAIT P0, [R3+URZ], R0 ;  /* 0x00000000030075a7 */ /* 0x001064000800017f */
[----:B-1----:R-:W-:Y:S05]  /*23b10*/  @!P0 NANOSLEEP.SYNCS 0x989680 ;  /* 0x009896800000895d */ /* 0x002fea0003900000 */
[----:B------:R-:W1:Y:S02]  /*23b20*/  @!P0 SYNCS.PHASECHK.TRANS64 P0, [R3+URZ], R0 ;  /* 0x00000000030085a7 */ /* 0x000e64000800007f */
[----:B-1----:R-:W-:Y:S05]  /*23b30*/  @!P0 BRA `(.L_x_567) ;  /* 0xfffffffc00f08947 */ /* 0x002fea000383ffff */
.L_x_562:
[----:B------:R-:W-:Y:S05]  /*23b40*/  BSYNC B0 ;  /* 0x0000000000007941 */ /* 0x000fea0003800000 */
.L_x_561:
[----:B------:R-:W-:Y:S05]  /*23b50*/  EXIT ;  /* 0x000000000000794d */ /* 0x000fea0003800000 */
.L_x_21:
[----:B-1----:R1:W2:Y:S02]  /*23b60*/  SYNCS.PHASECHK.TRANS64.TRYWAIT P1, [R4+URZ], R3 ;  /* 0x00000003040075a7 */ /* 0x0022a4000802017f */
[----:B--2---:R-:W-:Y:S05]  /*23b70*/  @!P1 NANOSLEEP.SYNCS 0x989680 ;  /* 0x009896800000995d */ /* 0x004fea0003900000 */
[----:B------:R-:W2:Y:S02]  /*23b80*/  @!P1 SYNCS.PHASECHK.TRANS64 P1, [R4+URZ], R3 ;  /* 0x00000003040095a7 */ /* 0x000ea4000802007f */
[----:B--2---:R-:W-:Y:S05]  /*23b90*/  @!P1 BRA `(.L_x_21) ;  /* 0xfffffffc00f09947 */ /* 0x004fea000383ffff */
[----:B------:R-:W-:Y:S05]  /*23ba0*/  BRA `(.L_x_20) ;  /* 0xfffffdd800d47947 */ /* 0x000fea000383ffff */
.L_x_26:
[----:B-1----:R1:W2:Y:S02]  /*23bb0*/  SYNCS.PHASECHK.TRANS64.TRYWAIT P1, [R3+URZ], R4 ;  /* 0x00000004030075a7 */ /* 0x0022a4000802017f */
[----:B--2---:R-:W-:Y:S05]  /*23bc0*/  @!P1 NANOSLEEP.SYNCS 0x989680 ;  /* 0x009896800000995d */ /* 0x004fea0003900000 */
[----:B------:R-:W2:Y:S02]  /*23bd0*/  @!P1 SYNCS.PHASECHK.TRANS64 P1, [R3+URZ], R4 ;  /* 0x00000004030095a7 */ /* 0x000ea4000802007f */
[----:B--2---:R-:W-:Y:S05]  /*23be0*/  @!P1 BRA `(.L_x_26) ;  /* 0xfffffffc00f09947 */ /* 0x004fea000383ffff */
[----:B------:R-:W-:Y:S05]  /*23bf0*/  BRA `(.L_x_25) ;  /* 0xfffffe5000607947 */ /* 0x000fea000383ffff */
.L_x_549:
[----:B------:R-:W-:Y:S01]  /*23c00*/  BSSY B1, `(.L_x_568) ;  /* 0x0000006000017945 */ /* 0x000fe20003800000 */
[----:B------:R-:W-:-:S07]  /*23c10*/  IMAD.MOV.U32 R15, RZ, RZ, -0x1 ;  /* 0xffffffffff0f7424 */ /* 0x000fce00078e00ff */
[----:B------:R-:W-:Y:S05]  /*23c20*/  WARPSYNC.COLLECTIVE R15, `(.L_x_569) ;  /* 0x000000000f0c7348 */ /* 0x000fea0003c00000 */
[----:B------:R-:W-:Y:S02]  /*23c30*/  ELECT P6, UR62, PT ;  /* 0x00000000003e782f */ /* 0x000fe400038c0000 */
[----:B------:R-:W-:Y:S01]  /*23c40*/  MOV R14, UR62 ;  /* 0x0000003e000e7c02 */ /* 0x000fe20008000f00 */
[----:B------:R-:W-:Y:S10]  /*23c50*/  ENDCOLLECTIVE ;  /* 0x000000000000791b */ /* 0x000ff40003800000 */
.L_x_569:
[----:B------:R-:W-:Y:S05]  /*23c60*/  BSYNC B1 ;  /* 0x0000000000017941 */ /* 0x000fea0003800000 */
.L_x_568:
[----:B------:R-:W-:Y:S05]  /*23c70*/  BRA `(.L_x_570) ;  /* 0xffffffec00d07947 */ /* 0x000fea000383ffff */
.L_x_552:
[----:B0-----:R0:W1:Y:S02]  /*23c80*/  SYNCS.PHASECHK.TRANS64.TRYWAIT P0, [R12+URZ+0x20], R11 ;  /* 0x0000200b0c0075a7 */ /* 0x001064000800017f */
[----:B-1----:R-:W-:Y:S05]  /*23c90*/  @!P0 NANOSLEEP.SYNCS 0x989680 ;  /* 0x009896800000895d */ /* 0x002fea0003900000 */
[----:B------:R-:W1:Y:S02]  /*23ca0*/  @!P0 SYNCS.PHASECHK.TRANS64 P0, [R12+URZ+0x20], R11 ;  /* 0x0000200b0c0085a7 */ /* 0x000e64000800007f */
[----:B-1----:R-:W-:Y:S05]  /*23cb0*/  @!P0 BRA `(.L_x_552) ;  /* 0xfffffffc00f08947 */ /* 0x002fea000383ffff */
[----:B------:R-:W-:Y:S05]  /*23cc0*/  BRA `(.L_x_571) ;  /* 0xfffffff0000c7947 */ /* 0x000fea000383ffff */
.L_x_560:
[----:B------:R-:W-:Y:S01]  /*23cd0*/  BSSY B0, `(.L_x_572) ;  /* 0x0000006000007945 */ /* 0x000fe20003800000 */
[----:B------:R-:W-:-:S07]  /*23ce0*/  MOV R15, 0xffffffff ;  /* 0xffffffff000f7802 */ /* 0x000fce0000000f00 */
[----:B------:R-:W-:Y:S05]  /*23cf0*/  WARPSYNC.COLLECTIVE R15, `(.L_x_573) ;  /* 0x000000000f0c7348 */ /* 0x000fea0003c00000 */
[----:B------:R-:W-:Y:S02]  /*23d00*/  ELECT P6, UR62, PT ;  /* 0x00000000003e782f */ /* 0x000fe400038c0000 */
[----:B------:R-:W-:Y:S01]  /*23d10*/  MOV R14, UR62 ;  /* 0x0000003e000e7c02 */ /* 0x000fe20008000f00 */
[----:B------:R-:W-:Y:S10]  /*23d20*/  ENDCOLLECTIVE ;  /* 0x000000000000791b */ /* 0x000ff40003800000 */
.L_x_573:
[----:B------:R-:W-:Y:S05]  /*23d30*/  BSYNC B0 ;  /* 0x0000000000007941 */ /* 0x000fea0003800000 */
.L_x_572:
[----:B------:R-:W-:Y:S05]  /*23d40*/  BRA `(.L_x_574) ;  /* 0xfffffff800cc7947 */ /* 0x000fea000383ffff */
.L_x_564:
[----:B0-----:R0:W1:Y:S02]  /*23d50*/  SYNCS.PHASECHK.TRANS64.TRYWAIT P0, [R5+URZ], R0 ;  /* 0x00000000050075a7 */ /* 0x001064000800017f */
[----:B-1----:R-:W-:Y:S05]  /*23d60*/  @!P0 NANOSLEEP.SYNCS 0x989680 ;  /* 0x009896800000895d */ /* 0x002fea0003900000 */
[----:B------:R-:W1:Y:S02]  /*23d70*/  @!P0 SYNCS.PHASECHK.TRANS64 P0, [R5+URZ], R0 ;  /* 0x00000000050085a7 */ /* 0x000e64000800007f */
[----:B-1----:R-:W-:Y:S05]  /*23d80*/  @!P0 BRA `(.L_x_564) ;  /* 0xfffffffc00f08947 */ /* 0x002fea000383ffff */
[----:B------:R-:W-:Y:S05]  /*23d90*/  BRA `(.L_x_575) ;  /* 0xfffffff800f47947 */ /* 0x000fea000383ffff */
.L_x_565:
[----:B0-----:R0:W1:Y:S02]  /*23da0*/  SYNCS.PHASECHK.TRANS64.TRYWAIT P0, [R5+URZ], R0 ;  /* 0x00000000050075a7 */ /* 0x001064000800017f */
[----:B-1----:R-:W-:Y:S05]  /*23db0*/  @!P0 NANOSLEEP.SYNCS 0x989680 ;  /* 0x009896800000895d */ /* 0x002fea0003900000 */
[----:B------:R-:W1:Y:S02]  /*23dc0*/  @!P0 SYNCS.PHASECHK.TRANS64 P0, [R5+URZ], R0 ;  /* 0x00000000050085a7 */ /* 0x000e64000800007f */
[----:B-1----:R-:W-:Y:S05]  /*23dd0*/  @!P0 BRA `(.L_x_565) ;  /* 0xfffffffc00f08947 */ /* 0x002fea000383ffff */
[----:B------:R-:W-:Y:S05]  /*23de0*/  BRA `(.L_x_576) ;  /* 0xfffffffc00047947 */ /* 0x000fea000383ffff */
.L_x_566:
[----:B0-----:R0:W1:Y:S02]  /*23df0*/  SYNCS.PHASECHK.TRANS64.TRYWAIT P0, [R5+URZ], R0 ;  /* 0x00000000050075a7 */ /* 0x001064000800017f */
[----:B-1----:R-:W-:Y:S05]  /*23e00*/  @!P0 NANOSLEEP.SYNCS 0x989680 ;  /* 0x009896800000895d */ /* 0x002fea0003900000 */
[----:B------:R-:W1:Y:S02]  /*23e10*/  @!P0 SYNCS.PHASECHK.TRANS64 P0, [R5+URZ], R0 ;  /* 0x00000000050085a7 */ /* 0x000e64000800007f */
[----:B-1----:R-:W-:Y:S05]  /*23e20*/  @!P0 BRA `(.L_x_566) ;  /* 0xfffffffc00f08947 */ /* 0x002fea000383ffff */
[----:B------:R-:W-:Y:S05]  /*23e30*/  BRA `(.L_x_577) ;  /* 0xfffffffc00147947 */ /* 0x000fea000383ffff */
.L_x_578:
[----:B------:R-:W-:-:S00]  /*23e40*/  BRA `(.L_x_578) ;  /* 0xfffffffc00fc7947 */ /* 0x000fc0000383ffff */
[----:B------:R-:W-:-:S00]  /*23e50*/  NOP ;  /* 0x0000000000007918 */ /* 0x000fc00000000000 */
        /* <DEDUP_REMOVED lines=10> */
.L_x_579:


//--------------------- .nv.global.init           --------------------------
	.section	.nv.global.init,"aw",@progbits
.nv.global.init:
	.type		$str$22,@object
	.size		$str$22,($str$23 - $str$22)
$str$22:
        /*0000*/ 	.byte	0x6b, 0x5f, 0x74, 0x69, 0x6c, 0x65, 0x5f, 0x63, 0x6f, 0x75, 0x6e, 0x74, 0x20, 0x3e, 0x3d, 0x20
        /*0010*/ 	.byte	0x31, 0x00
	.type		$str$23,@object
	.size		$str$23,(__unnamed_1 - $str$23)
$str$23:
        /*0012*/ 	.byte	0x2f, 0x74, 0x6d, 0x70, 0x2f, 0x63, 0x75, 0x74, 0x6c, 0x61, 0x73, 0x73, 0x5f, 0x73, 0x77, 0x65
        /*0022*/ 	.byte	0x65, 0x70, 0x5f, 0x73, 0x72, 0x63, 0x2f, 0x69, 0x6e, 0x63, 0x6c, 0x75, 0x64, 0x65, 0x2f, 0x63
        /*0032*/ 	.byte	0x75, 0x74, 0x6c, 0x61, 0x73, 0x73, 0x2f, 0x67, 0x65, 0x6d, 0x6d, 0x2f, 0x63, 0x6f, 0x6c, 0x6c
        /*0042*/ 	.byte	0x65, 0x63, 0x74, 0x69, 0x76, 0x65, 0x2f, 0x73, 0x6d, 0x39, 0x30, 0x5f, 0x6d, 0x6d, 0x61, 0x5f
        /*0052*/ 	.byte	0x74, 0x6d, 0x61, 0x5f, 0x67, 0x6d, 0x6d, 0x61, 0x5f, 0x73, 0x73, 0x5f, 0x77, 0x61, 0x72, 0x70
        /*0062*/ 	.byte	0x73, 0x70, 0x65, 0x63, 0x69, 0x61, 0x6c, 0x69, 0x7a, 0x65, 0x64, 0x2e, 0x68, 0x70, 0x70, 0x00
	.type		__unnamed_1,@object
	.size		__unnamed_1,(.L_0 - __unnamed_1)
__unnamed_1:
        /* <DEDUP_REMOVED lines=182> */
        /*0bd2*/ 	.byte	0x79, 0x5d, 0x00
.L_0:


//--------------------- .nv.shared._ZN7cutlass13device_kernelINS_4gemm6kernel13GemmUniversalIN4cute5tupleIJiiiiEEENS1_10collective13CollectiveMmaINS1_34MainloopSm90TmaGmmaWarpSpecializedILi4ENS5_IJNS4_1CILi2EEESB_NSA_ILi1EEEEEENS1_35KernelTmaWarpSpecializedCooperativeEEENS5_IJNSA_ILi256EEESG_NSA_ILi128EEEEEENS_6half_tENS5_IJlSC_lEEESJ_SK_NS4_8TiledMMAINS4_8MMA_AtomIJNS4_4SM904GMMA26MMA_64x256x16_F32F16F16_SSILNSO_5MajorE0ELSQ_0ELNSO_7ScaleInE1ELSR_1EEEEEENS4_6LayoutINS5_IJSB_SC_SC_EEENS5_IJSC_NSA_ILi0EEESW_EEEEENS5_IJNS4_10UnderscoreESZ_SZ_EEEEENS4_23SM90_TMA_LOAD_MULTICASTENS4_14ComposedLayoutINS4_7SwizzleILi3ELi4ELi3EEENS4_18smem_ptr_flag_bitsILi16EEENSU_INS5_IJNSA_ILi8EEENSA_ILi64EEEEEENS5_IJS19_SC_EEEEEEEvNS4_8identityES12_S1D_vS1E_EENS_8epilogue10collective6detail29Sm90TmaWarpSpecializedAdapterINS1H_15DefaultEpilogueISJ_SK_SK_NS1G_6thread17LinearCombinationISJ_Li1EffLNS1L_9ScaleType4KindE0ELNS_15FloatRoundStyleE2ESJ_EENS1_15EpilogueDefaultEEEEEvvEEEEvNT_6ParamsE --------------------------
	.section	.nv.shared._ZN7cutlass13device_kernelINS_4gemm6kernel13GemmUniversalIN4cute5tupleIJiiiiEEENS1_10collective13CollectiveMmaINS1_34MainloopSm90TmaGmmaWarpSpecializedILi4ENS5_IJNS4_1CILi2EEESB_NSA_ILi1EEEEEENS1_35KernelTmaWarpSpecializedCooperativeEEENS5_IJNSA_ILi256EEESG_NSA_ILi128EEEEEENS_6half_tENS5_IJlSC_lEEESJ_SK_NS4_8TiledMMAINS4_8MMA_AtomIJNS4_4SM904GMMA26MMA_64x256x16_F32F16F16_SSILNSO_5MajorE0ELSQ_0ELNSO_7ScaleInE1ELSR_1EEEEEENS4_6LayoutINS5_IJSB_SC_SC_EEENS5_IJSC_NSA_ILi0EEESW_EEEEENS5_IJNS4_10UnderscoreESZ_SZ_EEEEENS4_23SM90_TMA_LOAD_MULTICASTENS4_14ComposedLayoutINS4_7SwizzleILi3ELi4ELi3EEENS4_18smem_ptr_flag_bitsILi16EEENSU_INS5_IJNSA_ILi8EEENSA_ILi64EEEEEENS5_IJS19_SC_EEEEEEEvNS4_8identityES12_S1D_vS1E_EENS_8epilogue10collective6detail29Sm90TmaWarpSpecializedAdapterINS1H_15DefaultEpilogueISJ_SK_SK_NS1G_6thread17LinearCombinationISJ_Li1EffLNS1L_9ScaleType4KindE0ELNS_15FloatRoundStyleE2ESJ_EENS1_15EpilogueDefaultEEEEEvvEEEEvNT_6ParamsE,"aw",@nobits
	.sectionflags	@""
	.align	16
	.zero		1024


//--------------------- .nv.shared.reserved.0     --------------------------
	.section	.nv.shared.reserved.0,"aw",@nobits
	.weak		__nv_reservedSMEM_offset_0_alias
	.size		__nv_reservedSMEM_offset_0_alias, 0, 0
	.other		__nv_reservedSMEM_offset_0_alias,@"STO_CUDA_RESERVED_SHARED STV_DEFAULT"
__nv_reservedSMEM_offset_0_alias:
	.zero		0


//--------------------- .nv.global                --------------------------
	.section	.nv.global,"aw",@nobits
.nv.global:
	.type		_ZN39_INTERNAL_f6299c2e_4_k_cu_f3884bc7_37784cute1_E,@object
	.size		_ZN39_INTERNAL_f6299c2e_4_k_cu_f3884bc7_37784cute1_E,(_ZN39_INTERNAL_f6299c2e_4_k_cu_f3884bc7_37784cuda3std3__45__cpo6cbeginE - _ZN39_INTERNAL_f6299c2e_4_k_cu_f3884bc7_37784cute1_E)
_ZN39_INTERNAL_f6299c2e_4_k_cu_f3884bc7_37784cute1_E:
	.zero		1
	.type		_ZN39_INTERNAL_f6299c2e_4_k_cu_f3884bc7_37784cuda3std3__45__cpo6cbeginE,@object
	.size		_ZN39_INTERNAL_f6299c2e_4_k_cu_f3884bc7_37784cuda3std3__45__cpo6cbeginE,(_ZN39_INTERNAL_f6299c2e_4_k_cu_f3884bc7_37784cuda3std3__48in_placeE - _ZN39_INTERNAL_f6299c2e_4_k_cu_f3884bc7_37784cuda3std3__45__cpo6cbeginE)
_ZN39_INTERNAL_f6299c2e_4_k_cu_f3884bc7_37784cuda3std3__45__cpo6cbeginE:
	.zero		1
	.type		_ZN39_INTERNAL_f6299c2e_4_k_cu_f3884bc7_37784cuda3std3__48in_placeE,@object
	.size		_ZN39_INTERNAL_f6299c2e_4_k_cu_f3884bc7_37784cuda3std3__48in_placeE,(_ZN39_INTERNAL_f6299c2e_4_k_cu_f3884bc7_37784cuda3std6ranges3__45__cpo9iter_moveE - _ZN39_INTERNAL_f6299c2e_4_k_cu_f3884bc7_37784cuda3std3__48in_placeE)
_ZN39_INTERNAL_f6299c2e_4_k_cu_f3884bc7_37784cuda3std3__48in_placeE:
	.zero		1
	.type		_ZN39_INTERNAL_f6299c2e_4_k_cu_f3884bc7_37784cuda3std6ranges3__45__cpo9iter_moveE,@object
	.size		_ZN39_INTERNAL_f6299c2e_4_k_cu_f3884bc7_37784cuda3std6ranges3__45__cpo9iter_moveE,(_ZN39_INTERNAL_f6299c2e_4_k_cu_f3884bc7_37784cuda3std3__45__cpo5beginE - _ZN39_INTERNAL_f6299c2e_4_k_cu_f3884bc7_37784cuda3std6ranges3__45__cpo9iter_moveE)
_ZN39_INTERNAL_f6299c2e_4_k_cu_f3884bc7_37784cuda3std6ranges3__45__cpo9iter_moveE:
	.zero		1
	.type		_ZN39_INTERNAL_f6299c2e_4_k_cu_f3884bc7_37784cuda3std3__45__cpo5beginE,@object
	.size		_ZN39_INTERNAL_f6299c2e_4_k_cu_f3884bc7_37784cuda3std3__45__cpo5beginE,(_ZN39_INTERNAL_f6299c2e_4_k_cu_f3884bc7_37784cuda3std3__441_GLOBAL__N__f6299c2e_4_k_cu_f3884bc7_37786ignoreE - _ZN39_INTERNAL_f6299c2e_4_k_cu_f3884bc7_37784cuda3std3__45__cpo5beginE)
_ZN39_INTERNAL_f6299c2e_4_k_cu_f3884bc7_37784cuda3std3__45__cpo5beginE:
	.zero		1
	.type		_ZN39_INTERNAL_f6299c2e_4_k_cu_f3884bc7_37784cuda3std3__441_GLOBAL__N__f6299c2e_4_k_cu_f3884bc7_37786ignoreE,@object
	.size		_ZN39_INTERNAL_f6299c2e_4_k_cu_f3884bc7_37784cuda3std3__441_GLOBAL__N__f6299c2e_4_k_cu_f3884bc7_37786ignoreE,(_ZN39_INTERNAL_f6299c2e_4_k_cu_f3884bc7_37784cute7productE - _ZN39_INTERNAL_f6299c2e_4_k_cu_f3884bc7_37784cuda3std3__441_GLOBAL__N__f6299c2e_4_k_cu_f3884bc7_37786ignoreE)
_ZN39_INTERNAL_f6299c2e_4_k_cu_f3884bc7_37784cuda3std3__441_GLOBAL__N__f6299c2e_4_k_cu_f3884bc7_37786ignoreE:
	.zero		1
	.type		_ZN39_INTERNAL_f6299c2e_4_k_cu_f3884bc7_37784cute7productE,@object
	.size		_ZN39_INTERNAL_f6299c2e_4_k_cu_f3884bc7_37784cute7productE,(_ZN39_INTERNAL_f6299c2e_4_k_cu_f3884bc7_37784cuda3std3__45__cpo3endE - _ZN39_INTERNAL_f6299c2e_4_k_cu_f3884bc7_37784cute7productE)
_ZN39_INTERNAL_f6299c2e_4_k_cu_f3884bc7_37784cute7productE:
	.zero		1
	.type		_ZN39_INTERNAL_f6299c2e_4_k_cu_f3884bc7_37784cuda3std3__45__cpo3endE,@object
	.size		_ZN39_INTERNAL_f6299c2e_4_k_cu_f3884bc7_37784cuda3std3__45__cpo3endE,(_ZN39_INTERNAL_f6299c2e_4_k_cu_f3884bc7_37784cuda3std3__419piecewise_constructE - _ZN39_INTERNAL_f6299c2e_4_k_cu_f3884bc7_37784cuda3std3__45__cpo3endE)
_ZN39_INTERNAL_f6299c2e_4_k_cu_f3884bc7_37784cuda3std3__45__cpo3endE:
	.zero		1
	.type		_ZN39_INTERNAL_f6299c2e_4_k_cu_f3884bc7_37784cuda3std3__419piecewise_constructE,@object
	.size		_ZN39_INTERNAL_f6299c2e_4_k_cu_f3884bc7_37784cuda3std3__419piecewise_constructE,(_ZN39_INTERNAL_f6299c2e_4_k_cu_f3884bc7_37784cuda3std3__45__cpo4cendE - _ZN39_INTERNAL_f6299c2e_4_k_cu_f3884bc7_37784cuda3std3__419piecewise_constructE)
_ZN39_INTERNAL_f6299c2e_4_k_cu_f3884bc7_37784cuda3std3__419piecewise_constructE:
	.zero		1
	.type		_ZN39_INTERNAL_f6299c2e_4_k_cu_f3884bc7_37784cuda3std3__45__cpo4cendE,@object
	.size		_ZN39_INTERNAL_f6299c2e_4_k_cu_f3884bc7_37784cuda3std3__45__cpo4cendE,(_ZN39_INTERNAL_f6299c2e_4_k_cu_f3884bc7_37784cuda3std6ranges3__45__cpo4swapE - _ZN39_INTERNAL_f6299c2e_4_k_cu_f3884bc7_37784cuda3std3__45__cpo4cendE)
_ZN39_INTERNAL_f6299c2e_4_k_cu_f3884bc7_37784cuda3std3__45__cpo4cendE:
	.zero		1
	.type		_ZN39_INTERNAL_f6299c2e_4_k_cu_f3884bc7_37784cuda3std6ranges3__45__cpo4swapE,@object
	.size		_ZN39_INTERNAL_f6299c2e_4_k_cu_f3884bc7_37784cuda3std6ranges3__45__cpo4swapE,(.L_8 - _ZN39_INTERNAL_f6299c2e_4_k_cu_f3884bc7_37784cuda3std6ranges3__45__cpo4swapE)
_ZN39_INTERNAL_f6299c2e_4_k_cu_f3884bc7_37784cuda3std6ranges3__45__cpo4swapE:
	.zero		1
.L_8:


//--------------------- .nv.constant0._ZN7cutlass13device_kernelINS_4gemm6kernel13GemmUniversalIN4cute5tupleIJiiiiEEENS1_10collective13CollectiveMmaINS1_34MainloopSm90TmaGmmaWarpSpecializedILi4ENS5_IJNS4_1CILi2EEESB_NSA_ILi1EEEEEENS1_35KernelTmaWarpSpecializedCooperativeEEENS5_IJNSA_ILi256EEESG_NSA_ILi128EEEEEENS_6half_tENS5_IJlSC_lEEESJ_SK_NS4_8TiledMMAINS4_8MMA_AtomIJNS4_4SM904GMMA26MMA_64x256x16_F32F16F16_SSILNSO_5MajorE0ELSQ_0ELNSO_7ScaleInE1ELSR_1EEEEEENS4_6LayoutINS5_IJSB_SC_SC_EEENS5_IJSC_NSA_ILi0EEESW_EEEEENS5_IJNS4_10UnderscoreESZ_SZ_EEEEENS4_23SM90_TMA_LOAD_MULTICASTENS4_14ComposedLayoutINS4_7SwizzleILi3ELi4ELi3EEENS4_18smem_ptr_flag_bitsILi16EEENSU_INS5_IJNSA_ILi8EEENSA_ILi64EEEEEENS5_IJS19_SC_EEEEEEEvNS4_8identityES12_S1D_vS1E_EENS_8epilogue10collective6detail29Sm90TmaWarpSpecializedAdapterINS1H_15DefaultEpilogueISJ_SK_SK_NS1G_6thread17LinearCombinationISJ_Li1EffLNS1L_9ScaleType4KindE0ELNS_15FloatRoundStyleE2ESJ_EENS1_15EpilogueDefaultEEEEEvvEEEEvNT_6ParamsE --------------------------
	.section	.nv.constant0._ZN7cutlass13device_kernelINS_4gemm6kernel13GemmUniversalIN4cute5tupleIJiiiiEEENS1_10collective13CollectiveMmaINS1_34MainloopSm90TmaGmmaWarpSpecializedILi4ENS5_IJNS4_1CILi2EEESB_NSA_ILi1EEEEEENS1_35KernelTmaWarpSpecializedCooperativeEEENS5_IJNSA_ILi256EEESG_NSA_ILi128EEEEEENS_6half_tENS5_IJlSC_lEEESJ_SK_NS4_8TiledMMAINS4_8MMA_AtomIJNS4_4SM904GMMA26MMA_64x256x16_F32F16F16_SSILNSO_5MajorE0ELSQ_0ELNSO_7ScaleInE1ELSR_1EEEEEENS4_6LayoutINS5_IJSB_SC_SC_EEENS5_IJSC_NSA_ILi0EEESW_EEEEENS5_IJNS4_10UnderscoreESZ_SZ_EEEEENS4_23SM90_TMA_LOAD_MULTICASTENS4_14ComposedLayoutINS4_7SwizzleILi3ELi4ELi3EEENS4_18smem_ptr_flag_bitsILi16EEENSU_INS5_IJNSA_ILi8EEENSA_ILi64EEEEEENS5_IJS19_SC_EEEEEEEvNS4_8identityES12_S1D_vS1E_EENS_8epilogue10collective6detail29Sm90TmaWarpSpecializedAdapterINS1H_15DefaultEpilogueISJ_SK_SK_NS1G_6thread17LinearCombinationISJ_Li1EffLNS1L_9ScaleType4KindE0ELNS_15FloatRoundStyleE2ESJ_EENS1_15EpilogueDefaultEEEEEvvEEEEvNT_6ParamsE,"a",@progbits
	.sectionflags	@""
	.align	4
.nv.constant0._ZN7cutlass13device_kernelINS_4gemm6kernel13GemmUniversalIN4cute5tupleIJiiiiEEENS1_10collective13CollectiveMmaINS1_34MainloopSm90TmaGmmaWarpSpecializedILi4ENS5_IJNS4_1CILi2EEESB_NSA_ILi1EEEEEENS1_35KernelTmaWarpSpecializedCooperativeEEENS5_IJNSA_ILi256EEESG_NSA_ILi128EEEEEENS_6half_tENS5_IJlSC_lEEESJ_SK_NS4_8TiledMMAINS4_8MMA_AtomIJNS4_4SM904GMMA26MMA_64x256x16_F32F16F16_SSILNSO_5MajorE0ELSQ_0ELNSO_7ScaleInE1ELSR_1EEEEEENS4_6LayoutINS5_IJSB_SC_SC_EEENS5_IJSC_NSA_ILi0EEESW_EEEEENS5_IJNS4_10UnderscoreESZ_SZ_EEEEENS4_23SM90_TMA_LOAD_MULTICASTENS4_14ComposedLayoutINS4_7SwizzleILi3ELi4ELi3EEENS4_18smem_ptr_flag_bitsILi16EEENSU_INS5_IJNSA_ILi8EEENSA_ILi64EEEEEENS5_IJS19_SC_EEEEEEEvNS4_8identityES12_S1D_vS1E_EENS_8epilogue10collective6detail29Sm90TmaWarpSpecializedAdapterINS1H_15DefaultEpilogueISJ_SK_SK_NS1G_6thread17LinearCombinationISJ_Li1EffLNS1L_9ScaleType4KindE0ELNS_15FloatRoundStyleE2ESJ_EENS1_15EpilogueDefaultEEEEEvvEEEEvNT_6ParamsE:
	.zero		1664


//--------------------- SYMBOLS --------------------------

	.type		.nv.reservedSmem.offset0,@object
	.size		.nv.reservedSmem.offset0,0x4
	.type		__assertfail,@function
